//
// Generated by NVIDIA NVVM Compiler
//
// Compiler Build ID: CL-36424714
// Cuda compilation tools, release 13.0, V13.0.88
// Based on NVVM 20.0.0
//

.version 9.0
.target sm_100
.address_size 64

	// .globl	_Z26matrixMultiplicationKernelPfS_S_
.global .align 4 .b8 __cudart_i2opi_f[24] = {65, 144, 67, 60, 153, 149, 98, 219, 192, 221, 52, 245, 209, 87, 39, 252, 41, 21, 68, 78, 110, 131, 249, 162};

.visible .entry _Z26matrixMultiplicationKernelPfS_S_(
	.param .u64 .ptr .align 1 _Z26matrixMultiplicationKernelPfS_S__param_0,
	.param .u64 .ptr .align 1 _Z26matrixMultiplicationKernelPfS_S__param_1,
	.param .u64 .ptr .align 1 _Z26matrixMultiplicationKernelPfS_S__param_2
)
{
	.reg .pred 	%p<5>;
	.reg .b32 	%r<19>;
	.reg .b32 	%f<52>;
	.reg .b64 	%rd<18>;

	ld.param.u64 	%rd5, [_Z26matrixMultiplicationKernelPfS_S__param_0];
	ld.param.u64 	%rd6, [_Z26matrixMultiplicationKernelPfS_S__param_1];
	ld.param.u64 	%rd7, [_Z26matrixMultiplicationKernelPfS_S__param_2];
	mov.u32 	%r8, %ctaid.x;
	mov.u32 	%r9, %ntid.x;
	mov.u32 	%r10, %tid.x;
	mad.lo.s32 	%r1, %r8, %r9, %r10;
	mov.u32 	%r11, %ctaid.y;
	mov.u32 	%r12, %ntid.y;
	mov.u32 	%r13, %tid.y;
	mad.lo.s32 	%r14, %r11, %r12, %r13;
	setp.gt.s32 	%p1, %r1, 1023;
	setp.gt.u32 	%p2, %r14, 1023;
	or.pred  	%p3, %p1, %p2;
	@%p3 bra 	$L__BB0_4;
	shl.b32 	%r3, %r14, 10;
	mul.wide.u32 	%rd8, %r3, 4;
	cvta.to.global.u64 	%rd9, %rd5;
	add.s64 	%rd10, %rd8, %rd9;
	add.s64 	%rd17, %rd10, 32;
	cvta.to.global.u64 	%rd11, %rd6;
	add.s64 	%rd2, %rd11, 32768;
	mov.f32 	%f51, 0f00000000;
	mov.b32 	%r18, 0;
	mov.u32 	%r17, %r1;
$L__BB0_2:
	mul.wide.s32 	%rd12, %r17, 4;
	add.s64 	%rd13, %rd2, %rd12;
	ld.global.f32 	%f4, [%rd17+-32];
	ld.global.f32 	%f5, [%rd13+-32768];
	fma.rn.f32 	%f6, %f4, %f5, %f51;
	ld.global.f32 	%f7, [%rd17+-28];
	ld.global.f32 	%f8, [%rd13+-28672];
	fma.rn.f32 	%f9, %f7, %f8, %f6;
	ld.global.f32 	%f10, [%rd17+-24];
	ld.global.f32 	%f11, [%rd13+-24576];
	fma.rn.f32 	%f12, %f10, %f11, %f9;
	ld.global.f32 	%f13, [%rd17+-20];
	ld.global.f32 	%f14, [%rd13+-20480];
	fma.rn.f32 	%f15, %f13, %f14, %f12;
	ld.global.f32 	%f16, [%rd17+-16];
	ld.global.f32 	%f17, [%rd13+-16384];
	fma.rn.f32 	%f18, %f16, %f17, %f15;
	ld.global.f32 	%f19, [%rd17+-12];
	ld.global.f32 	%f20, [%rd13+-12288];
	fma.rn.f32 	%f21, %f19, %f20, %f18;
	ld.global.f32 	%f22, [%rd17+-8];
	ld.global.f32 	%f23, [%rd13+-8192];
	fma.rn.f32 	%f24, %f22, %f23, %f21;
	ld.global.f32 	%f25, [%rd17+-4];
	ld.global.f32 	%f26, [%rd13+-4096];
	fma.rn.f32 	%f27, %f25, %f26, %f24;
	ld.global.f32 	%f28, [%rd17];
	ld.global.f32 	%f29, [%rd13];
	fma.rn.f32 	%f30, %f28, %f29, %f27;
	ld.global.f32 	%f31, [%rd17+4];
	ld.global.f32 	%f32, [%rd13+4096];
	fma.rn.f32 	%f33, %f31, %f32, %f30;
	ld.global.f32 	%f34, [%rd17+8];
	ld.global.f32 	%f35, [%rd13+8192];
	fma.rn.f32 	%f36, %f34, %f35, %f33;
	ld.global.f32 	%f37, [%rd17+12];
	ld.global.f32 	%f38, [%rd13+12288];
	fma.rn.f32 	%f39, %f37, %f38, %f36;
	ld.global.f32 	%f40, [%rd17+16];
	ld.global.f32 	%f41, [%rd13+16384];
	fma.rn.f32 	%f42, %f40, %f41, %f39;
	ld.global.f32 	%f43, [%rd17+20];
	ld.global.f32 	%f44, [%rd13+20480];
	fma.rn.f32 	%f45, %f43, %f44, %f42;
	ld.global.f32 	%f46, [%rd17+24];
	ld.global.f32 	%f47, [%rd13+24576];
	fma.rn.f32 	%f48, %f46, %f47, %f45;
	ld.global.f32 	%f49, [%rd17+28];
	ld.global.f32 	%f50, [%rd13+28672];
	fma.rn.f32 	%f51, %f49, %f50, %f48;
	add.s32 	%r18, %r18, 16;
	add.s64 	%rd17, %rd17, 64;
	add.s32 	%r17, %r17, 16384;
	setp.ne.s32 	%p4, %r18, 1024;
	@%p4 bra 	$L__BB0_2;
	add.s32 	%r16, %r3, %r1;
	cvta.to.global.u64 	%rd14, %rd7;
	mul.wide.s32 	%rd15, %r16, 4;
	add.s64 	%rd16, %rd14, %rd15;
	st.global.f32 	[%rd16], %f51;
$L__BB0_4:
	ret;

}
	// .globl	_Z31floatingPointCalculationsKernelPf
.visible .entry _Z31floatingPointCalculationsKernelPf(
	.param .u64 .ptr .align 1 _Z31floatingPointCalculationsKernelPf_param_0
)
{
	.local .align 4 .b8 	__local_depot1[28];
	.reg .b64 	%SP;
	.reg .b64 	%SPL;
	.reg .pred 	%p<19>;
	.reg .b32 	%r<87>;
	.reg .b32 	%f<53>;
	.reg .b64 	%rd<42>;
	.reg .b64 	%fd<5>;

	mov.u64 	%SPL, __local_depot1;
	ld.param.u64 	%rd14, [_Z31floatingPointCalculationsKernelPf_param_0];
	add.u64 	%rd1, %SPL, 0;
	add.u64 	%rd2, %SPL, 0;
	mov.u32 	%r31, %ctaid.x;
	mov.u32 	%r32, %ntid.x;
	mov.u32 	%r33, %tid.x;
	mad.lo.s32 	%r1, %r31, %r32, %r33;
	setp.gt.s32 	%p1, %r1, 1048575;
	@%p1 bra 	$L__BB1_20;
	cvta.to.global.u64 	%rd17, %rd14;
	mul.wide.s32 	%rd18, %r1, 4;
	add.s64 	%rd3, %rd17, %rd18;
	ld.global.f32 	%f50, [%rd3];
	mov.b32 	%r78, 0;
	mov.u64 	%rd29, __cudart_i2opi_f;
$L__BB1_2:
	mul.f32 	%f13, %f50, 0f3F22F983;
	cvt.rni.s32.f32 	%r86, %f13;
	cvt.rn.f32.s32 	%f14, %r86;
	fma.rn.f32 	%f15, %f14, 0fBFC90FDA, %f50;
	fma.rn.f32 	%f16, %f14, 0fB3A22168, %f15;
	fma.rn.f32 	%f52, %f14, 0fA7C234C5, %f16;
	abs.f32 	%f4, %f50;
	setp.ltu.f32 	%p2, %f4, 0f47CE4780;
	mov.u32 	%r82, %r86;
	mov.f32 	%f51, %f52;
	@%p2 bra 	$L__BB1_10;
	setp.neu.f32 	%p3, %f4, 0f7F800000;
	@%p3 bra 	$L__BB1_5;
	mov.f32 	%f19, 0f00000000;
	mul.rn.f32 	%f51, %f50, %f19;
	mov.b32 	%r82, 0;
	bra.uni 	$L__BB1_10;
$L__BB1_5:
	mov.b32 	%r4, %f50;
	shl.b32 	%r36, %r4, 8;
	or.b32  	%r5, %r36, -2147483648;
	mov.b64 	%rd40, 0;
	mov.b32 	%r79, 0;
	mov.u64 	%rd38, %rd29;
	mov.u64 	%rd39, %rd2;
$L__BB1_6:
	.pragma "nounroll";
	ld.global.nc.u32 	%r37, [%rd38];
	mad.wide.u32 	%rd21, %r37, %r5, %rd40;
	shr.u64 	%rd40, %rd21, 32;
	st.local.u32 	[%rd39], %rd21;
	add.s32 	%r79, %r79, 1;
	add.s64 	%rd39, %rd39, 4;
	add.s64 	%rd38, %rd38, 4;
	setp.ne.s32 	%p4, %r79, 6;
	@%p4 bra 	$L__BB1_6;
	shr.u32 	%r38, %r4, 23;
	st.local.u32 	[%rd2+24], %rd40;
	and.b32  	%r8, %r38, 31;
	and.b32  	%r39, %r38, 224;
	add.s32 	%r40, %r39, -128;
	shr.u32 	%r41, %r40, 5;
	mul.wide.u32 	%rd22, %r41, 4;
	sub.s64 	%rd10, %rd2, %rd22;
	ld.local.u32 	%r80, [%rd10+24];
	ld.local.u32 	%r81, [%rd10+20];
	setp.eq.s32 	%p5, %r8, 0;
	@%p5 bra 	$L__BB1_9;
	shf.l.wrap.b32 	%r80, %r81, %r80, %r8;
	ld.local.u32 	%r42, [%rd10+16];
	shf.l.wrap.b32 	%r81, %r42, %r81, %r8;
$L__BB1_9:
	shr.u32 	%r43, %r80, 30;
	shf.l.wrap.b32 	%r44, %r81, %r80, 2;
	shl.b32 	%r45, %r81, 2;
	shr.u32 	%r46, %r44, 31;
	add.s32 	%r47, %r46, %r43;
	neg.s32 	%r48, %r47;
	setp.lt.s32 	%p6, %r4, 0;
	selp.b32 	%r82, %r48, %r47, %p6;
	xor.b32  	%r49, %r44, %r4;
	shr.s32 	%r50, %r44, 31;
	xor.b32  	%r51, %r50, %r44;
	xor.b32  	%r52, %r50, %r45;
	cvt.u64.u32 	%rd23, %r51;
	shl.b64 	%rd24, %rd23, 32;
	cvt.u64.u32 	%rd25, %r52;
	or.b64  	%rd26, %rd24, %rd25;
	cvt.rn.f64.s64 	%fd1, %rd26;
	mul.f64 	%fd2, %fd1, 0d3BF921FB54442D19;
	cvt.rn.f32.f64 	%f17, %fd2;
	neg.f32 	%f18, %f17;
	setp.lt.s32 	%p7, %r49, 0;
	selp.f32 	%f51, %f18, %f17, %p7;
$L__BB1_10:
	setp.ltu.f32 	%p8, %f4, 0f47CE4780;
	mul.rn.f32 	%f20, %f51, %f51;
	and.b32  	%r54, %r82, 1;
	setp.eq.b32 	%p9, %r54, 1;
	selp.f32 	%f21, 0f3F800000, %f51, %p9;
	fma.rn.f32 	%f22, %f20, %f21, 0f00000000;
	fma.rn.f32 	%f23, %f20, 0f37CBAC00, 0fBAB607ED;
	selp.f32 	%f24, %f23, 0fB94D4153, %p9;
	selp.f32 	%f25, 0f3D2AAABB, 0f3C0885E4, %p9;
	fma.rn.f32 	%f26, %f24, %f20, %f25;
	selp.f32 	%f27, 0fBEFFFFFF, 0fBE2AAAA8, %p9;
	fma.rn.f32 	%f28, %f26, %f20, %f27;
	fma.rn.f32 	%f29, %f28, %f22, %f21;
	and.b32  	%r55, %r82, 2;
	setp.eq.s32 	%p10, %r55, 0;
	mov.f32 	%f30, 0f00000000;
	sub.f32 	%f31, %f30, %f29;
	selp.f32 	%f8, %f29, %f31, %p10;
	@%p8 bra 	$L__BB1_18;
	setp.neu.f32 	%p11, %f4, 0f7F800000;
	@%p11 bra 	$L__BB1_13;
	mov.f32 	%f34, 0f00000000;
	mul.rn.f32 	%f52, %f50, %f34;
	mov.b32 	%r86, 0;
	bra.uni 	$L__BB1_18;
$L__BB1_13:
	mov.b32 	%r17, %f50;
	shl.b32 	%r57, %r17, 8;
	or.b32  	%r18, %r57, -2147483648;
	mov.b64 	%rd41, 0;
	mov.b32 	%r83, 0;
$L__BB1_14:
	.pragma "nounroll";
	mul.wide.u32 	%rd28, %r83, 4;
	add.s64 	%rd30, %rd29, %rd28;
	ld.global.nc.u32 	%r58, [%rd30];
	mad.wide.u32 	%rd31, %r58, %r18, %rd41;
	shr.u64 	%rd41, %rd31, 32;
	add.s64 	%rd32, %rd1, %rd28;
	st.local.u32 	[%rd32], %rd31;
	add.s32 	%r83, %r83, 1;
	setp.ne.s32 	%p12, %r83, 6;
	@%p12 bra 	$L__BB1_14;
	shr.u32 	%r59, %r17, 23;
	st.local.u32 	[%rd1+24], %rd41;
	and.b32  	%r21, %r59, 31;
	and.b32  	%r60, %r59, 224;
	add.s32 	%r61, %r60, -128;
	shr.u32 	%r62, %r61, 5;
	mul.wide.u32 	%rd33, %r62, 4;
	sub.s64 	%rd13, %rd1, %rd33;
	ld.local.u32 	%r84, [%rd13+24];
	ld.local.u32 	%r85, [%rd13+20];
	setp.eq.s32 	%p13, %r21, 0;
	@%p13 bra 	$L__BB1_17;
	shf.l.wrap.b32 	%r84, %r85, %r84, %r21;
	ld.local.u32 	%r63, [%rd13+16];
	shf.l.wrap.b32 	%r85, %r63, %r85, %r21;
$L__BB1_17:
	shr.u32 	%r64, %r84, 30;
	shf.l.wrap.b32 	%r65, %r85, %r84, 2;
	shl.b32 	%r66, %r85, 2;
	shr.u32 	%r67, %r65, 31;
	add.s32 	%r68, %r67, %r64;
	neg.s32 	%r69, %r68;
	setp.lt.s32 	%p14, %r17, 0;
	selp.b32 	%r86, %r69, %r68, %p14;
	xor.b32  	%r70, %r65, %r17;
	shr.s32 	%r71, %r65, 31;
	xor.b32  	%r72, %r71, %r65;
	xor.b32  	%r73, %r71, %r66;
	cvt.u64.u32 	%rd34, %r72;
	shl.b64 	%rd35, %rd34, 32;
	cvt.u64.u32 	%rd36, %r73;
	or.b64  	%rd37, %rd35, %rd36;
	cvt.rn.f64.s64 	%fd3, %rd37;
	mul.f64 	%fd4, %fd3, 0d3BF921FB54442D19;
	cvt.rn.f32.f64 	%f32, %fd4;
	neg.f32 	%f33, %f32;
	setp.lt.s32 	%p15, %r70, 0;
	selp.f32 	%f52, %f33, %f32, %p15;
$L__BB1_18:
	add.s32 	%r75, %r86, 1;
	mul.rn.f32 	%f35, %f52, %f52;
	and.b32  	%r76, %r86, 1;
	setp.eq.b32 	%p16, %r76, 1;
	selp.f32 	%f36, %f52, 0f3F800000, %p16;
	fma.rn.f32 	%f37, %f35, %f36, 0f00000000;
	fma.rn.f32 	%f38, %f35, 0f37CBAC00, 0fBAB607ED;
	selp.f32 	%f39, 0fB94D4153, %f38, %p16;
	selp.f32 	%f40, 0f3C0885E4, 0f3D2AAABB, %p16;
	fma.rn.f32 	%f41, %f39, %f35, %f40;
	selp.f32 	%f42, 0fBE2AAAA8, 0fBEFFFFFF, %p16;
	fma.rn.f32 	%f43, %f41, %f35, %f42;
	fma.rn.f32 	%f44, %f43, %f37, %f36;
	and.b32  	%r77, %r75, 2;
	setp.eq.s32 	%p17, %r77, 0;
	mov.f32 	%f45, 0f00000000;
	sub.f32 	%f46, %f45, %f44;
	selp.f32 	%f47, %f44, %f46, %p17;
	sqrt.rn.f32 	%f48, %f50;
	mul.f32 	%f49, %f48, %f8;
	mul.f32 	%f50, %f49, %f47;
	add.s32 	%r78, %r78, 1;
	setp.ne.s32 	%p18, %r78, 1000;
	@%p18 bra 	$L__BB1_2;
	st.global.f32 	[%rd3], %f50;
$L__BB1_20:
	ret;

}
	// .globl	_Z22atomicOperationsKernelPf
.visible .entry _Z22atomicOperationsKernelPf(
	.param .u64 .ptr .align 1 _Z22atomicOperationsKernelPf_param_0
)
{
	.reg .pred 	%p<3>;
	.reg .b32 	%r<9>;
	.reg .b32 	%f<9>;
	.reg .b64 	%rd<5>;

	ld.param.u64 	%rd2, [_Z22atomicOperationsKernelPf_param_0];
	mov.u32 	%r4, %ctaid.x;
	mov.u32 	%r5, %ntid.x;
	mov.u32 	%r6, %tid.x;
	mad.lo.s32 	%r1, %r4, %r5, %r6;
	setp.gt.s32 	%p1, %r1, 1048575;
	@%p1 bra 	$L__BB2_3;
	cvta.to.global.u64 	%rd3, %rd2;
	mul.wide.s32 	%rd4, %r1, 4;
	add.s64 	%rd1, %rd3, %rd4;
	mov.b32 	%r8, 0;
$L__BB2_2:
	atom.global.add.f32 	%f1, [%rd1], 0f3F800000;
	atom.global.add.f32 	%f2, [%rd1], 0f3F800000;
	atom.global.add.f32 	%f3, [%rd1], 0f3F800000;
	atom.global.add.f32 	%f4, [%rd1], 0f3F800000;
	atom.global.add.f32 	%f5, [%rd1], 0f3F800000;
	atom.global.add.f32 	%f6, [%rd1], 0f3F800000;
	atom.global.add.f32 	%f7, [%rd1], 0f3F800000;
	atom.global.add.f32 	%f8, [%rd1], 0f3F800000;
	add.s32 	%r8, %r8, 8;
	setp.ne.s32 	%p2, %r8, 1000;
	@%p2 bra 	$L__BB2_2;
$L__BB2_3:
	ret;

}
	// .globl	_Z18memoryAccessKernelPf
.visible .entry _Z18memoryAccessKernelPf(
	.param .u64 .ptr .align 1 _Z18memoryAccessKernelPf_param_0
)
{
	.reg .pred 	%p<3>;
	.reg .b32 	%r<60>;
	.reg .b32 	%f<20>;
	.reg .b64 	%rd<21>;

	ld.param.u64 	%rd3, [_Z18memoryAccessKernelPf_param_0];
	cvta.to.global.u64 	%rd1, %rd3;
	mov.u32 	%r7, %ctaid.x;
	mov.u32 	%r8, %ntid.x;
	mov.u32 	%r9, %tid.x;
	mad.lo.s32 	%r1, %r7, %r8, %r9;
	setp.gt.s32 	%p1, %r1, 1048575;
	@%p1 bra 	$L__BB3_4;
	mul.wide.s32 	%rd4, %r1, 4;
	add.s64 	%rd2, %rd1, %rd4;
	ld.global.f32 	%f19, [%rd2];
	add.s32 	%r58, %r1, 3;
	mov.b32 	%r59, 7;
$L__BB3_2:
	add.s32 	%r11, %r58, -3;
	shr.s32 	%r12, %r11, 31;
	shr.u32 	%r13, %r12, 12;
	add.s32 	%r14, %r11, %r13;
	and.b32  	%r15, %r14, -1048576;
	sub.s32 	%r16, %r11, %r15;
	mul.wide.s32 	%rd5, %r16, 4;
	add.s64 	%rd6, %rd1, %rd5;
	ld.global.f32 	%f4, [%rd6];
	add.f32 	%f5, %f19, %f4;
	add.s32 	%r17, %r58, -2;
	shr.s32 	%r18, %r17, 31;
	shr.u32 	%r19, %r18, 12;
	add.s32 	%r20, %r17, %r19;
	and.b32  	%r21, %r20, -1048576;
	sub.s32 	%r22, %r17, %r21;
	mul.wide.s32 	%rd7, %r22, 4;
	add.s64 	%rd8, %rd1, %rd7;
	ld.global.f32 	%f6, [%rd8];
	add.f32 	%f7, %f5, %f6;
	add.s32 	%r23, %r58, -1;
	shr.s32 	%r24, %r23, 31;
	shr.u32 	%r25, %r24, 12;
	add.s32 	%r26, %r23, %r25;
	and.b32  	%r27, %r26, -1048576;
	sub.s32 	%r28, %r23, %r27;
	mul.wide.s32 	%rd9, %r28, 4;
	add.s64 	%rd10, %rd1, %rd9;
	ld.global.f32 	%f8, [%rd10];
	add.f32 	%f9, %f7, %f8;
	add.s32 	%r29, %r58, 4;
	shr.s32 	%r30, %r58, 31;
	shr.u32 	%r31, %r30, 12;
	add.s32 	%r32, %r58, %r31;
	and.b32  	%r33, %r32, -1048576;
	sub.s32 	%r34, %r58, %r33;
	mul.wide.s32 	%rd11, %r34, 4;
	add.s64 	%rd12, %rd1, %rd11;
	ld.global.f32 	%f10, [%rd12];
	add.f32 	%f11, %f9, %f10;
	add.s32 	%r35, %r58, 1;
	shr.s32 	%r36, %r35, 31;
	shr.u32 	%r37, %r36, 12;
	add.s32 	%r38, %r35, %r37;
	and.b32  	%r39, %r38, -1048576;
	sub.s32 	%r40, %r35, %r39;
	mul.wide.s32 	%rd13, %r40, 4;
	add.s64 	%rd14, %rd1, %rd13;
	ld.global.f32 	%f12, [%rd14];
	add.f32 	%f13, %f11, %f12;
	add.s32 	%r41, %r58, 2;
	shr.s32 	%r42, %r41, 31;
	shr.u32 	%r43, %r42, 12;
	add.s32 	%r44, %r41, %r43;
	and.b32  	%r45, %r44, -1048576;
	sub.s32 	%r46, %r41, %r45;
	mul.wide.s32 	%rd15, %r46, 4;
	add.s64 	%rd16, %rd1, %rd15;
	ld.global.f32 	%f14, [%rd16];
	add.f32 	%f15, %f13, %f14;
	add.s32 	%r47, %r58, 3;
	shr.s32 	%r48, %r47, 31;
	shr.u32 	%r49, %r48, 12;
	add.s32 	%r50, %r47, %r49;
	and.b32  	%r51, %r50, -1048576;
	sub.s32 	%r52, %r47, %r51;
	mul.wide.s32 	%rd17, %r52, 4;
	add.s64 	%rd18, %rd1, %rd17;
	ld.global.f32 	%f16, [%rd18];
	add.f32 	%f17, %f15, %f16;
	shr.s32 	%r53, %r29, 31;
	shr.u32 	%r54, %r53, 12;
	add.s32 	%r55, %r29, %r54;
	and.b32  	%r56, %r55, -1048576;
	sub.s32 	%r57, %r29, %r56;
	mul.wide.s32 	%rd19, %r57, 4;
	add.s64 	%rd20, %rd1, %rd19;
	ld.global.f32 	%f18, [%rd20];
	add.f32 	%f19, %f17, %f18;
	add.s32 	%r59, %r59, 8;
	add.s32 	%r58, %r58, 8;
	setp.ne.s32 	%p2, %r59, 1007;
	@%p2 bra 	$L__BB3_2;
	st.global.f32 	[%rd2], %f19;
$L__BB3_4:
	ret;

}


// ===== COMPILED SASS (sm_100) =====

	.target	sm_100

	.elftype	@"ET_EXEC"


//--------------------- .note.nv.tkinfo           --------------------------
	.section	.note.nv.tkinfo,"",@"SHT_NOTE"
	.sectionflags	@"SHF_NOTE_NV_TKINFO"
	.tkinfo
        /*0018*/ 	.word	0x00000002
        /*0030*/ 	.string	""
        /*0030*/ 	.string	"ptxas"
        /*0030*/ 	.string	"Cuda compilation tools, release 13.0, V13.0.88"
        /*0030*/ 	.string	"Build cuda_13.0.r13.0/compiler.36424714_0"
        /*0030*/ 	.string	"-arch sm_100 -m 64 "



//--------------------- .note.nv.cuinfo           --------------------------
	.section	.note.nv.cuinfo,"",@"SHT_NOTE"
	.sectionflags	@"SHF_NOTE_NV_CUINFO"
        /*0018*/ 	.short	0x0002
        /*001a*/ 	.short	0x0064
        /*001c*/ 	.short	0x0082
	.zero		2


//--------------------- .nv.info                  --------------------------
	.section	.nv.info,"",@"SHT_CUDA_INFO"
	.align	4


	//----- nvinfo : EIATTR_REGCOUNT
	.align		4
        /*0000*/ 	.byte	0x04, 0x2f
        /*0002*/ 	.short	(.L_2 - .L_1)
	.align		4
.L_1:
        /*0004*/ 	.word	index@(_Z26matrixMultiplicationKernelPfS_S_)
        /*0008*/ 	.word	0x0000001f


	//----- nvinfo : EIATTR_FRAME_SIZE
	.align		4
.L_2:
        /*000c*/ 	.byte	0x04, 0x11
        /*000e*/ 	.short	(.L_4 - .L_3)
	.align		4
.L_3:
        /*0010*/ 	.word	index@(_Z26matrixMultiplicationKernelPfS_S_)
        /*0014*/ 	.word	0x00000000


	//----- nvinfo : EIATTR_REGCOUNT
	.align		4
.L_4:
        /*0018*/ 	.byte	0x04, 0x2f
        /*001a*/ 	.short	(.L_6 - .L_5)
	.align		4
.L_5:
        /*001c*/ 	.word	index@(_Z31floatingPointCalculationsKernelPf)
        /*0020*/ 	.word	0x00000016


	//----- nvinfo : EIATTR_FRAME_SIZE
	.align		4
.L_6:
        /*0024*/ 	.byte	0x04, 0x11
        /*0026*/ 	.short	(.L_8 - .L_7)
	.align		4
.L_7:
        /*0028*/ 	.word	index@($__internal_0_$__cuda_sm20_sqrt_rn_f32_slowpath)
        /*002c*/ 	.word	0x00000020


	//----- nvinfo : EIATTR_FRAME_SIZE
	.align		4
.L_8:
        /*0030*/ 	.byte	0x04, 0x11
        /*0032*/ 	.short	(.L_10 - .L_9)
	.align		4
.L_9:
        /*0034*/ 	.word	index@(_Z31floatingPointCalculationsKernelPf)
        /*0038*/ 	.word	0x00000020


	//----- nvinfo : EIATTR_REGCOUNT
	.align		4
.L_10:
        /*003c*/ 	.byte	0x04, 0x2f
        /*003e*/ 	.short	(.L_12 - .L_11)
	.align		4
.L_11:
        /*0040*/ 	.word	index@(_Z22atomicOperationsKernelPf)
        /*0044*/ 	.word	0x0000000a


	//----- nvinfo : EIATTR_FRAME_SIZE
	.align		4
.L_12:
        /*0048*/ 	.byte	0x04, 0x11
        /*004a*/ 	.short	(.L_14 - .L_13)
	.align		4
.L_13:
        /*004c*/ 	.word	index@(_Z22atomicOperationsKernelPf)
        /*0050*/ 	.word	0x00000000


	//----- nvinfo : EIATTR_REGCOUNT
	.align		4
.L_14:
        /*0054*/ 	.byte	0x04, 0x2f
        /*0056*/ 	.short	(.L_16 - .L_15)
	.align		4
.L_15:
        /*0058*/ 	.word	index@(_Z18memoryAccessKernelPf)
        /*005c*/ 	.word	0x0000001a


	//----- nvinfo : EIATTR_FRAME_SIZE
	.align		4
.L_16:
        /*0060*/ 	.byte	0x04, 0x11
        /*0062*/ 	.short	(.L_18 - .L_17)
	.align		4
.L_17:
        /*0064*/ 	.word	index@(_Z18memoryAccessKernelPf)
        /*0068*/ 	.word	0x00000000


	//----- nvinfo : EIATTR_MIN_STACK_SIZE
	.align		4
.L_18:
        /*006c*/ 	.byte	0x04, 0x12
        /*006e*/ 	.short	(.L_20 - .L_19)
	.align		4
.L_19:
        /*0070*/ 	.word	index@(_Z18memoryAccessKernelPf)
        /*0074*/ 	.word	0x00000000


	//----- nvinfo : EIATTR_MIN_STACK_SIZE
	.align		4
.L_20:
        /*0078*/ 	.byte	0x04, 0x12
        /*007a*/ 	.short	(.L_22 - .L_21)
	.align		4
.L_21:
        /*007c*/ 	.word	index@(_Z22atomicOperationsKernelPf)
        /*0080*/ 	.word	0x00000000


	//----- nvinfo : EIATTR_MIN_STACK_SIZE
	.align		4
.L_22:
        /*0084*/ 	.byte	0x04, 0x12
        /*0086*/ 	.short	(.L_24 - .L_23)
	.align		4
.L_23:
        /*0088*/ 	.word	index@(_Z31floatingPointCalculationsKernelPf)
        /*008c*/ 	.word	0x00000020


	//----- nvinfo : EIATTR_MIN_STACK_SIZE
	.align		4
.L_24:
        /*0090*/ 	.byte	0x04, 0x12
        /*0092*/ 	.short	(.L_26 - .L_25)
	.align		4
.L_25:
        /*0094*/ 	.word	index@(_Z26matrixMultiplicationKernelPfS_S_)
        /*0098*/ 	.word	0x00000000
.L_26:


//--------------------- .nv.compat                --------------------------
	.section	.nv.compat,"",@"SHT_CUDA_COMPAT_INFO"
	.align	4
        /*0000*/ 	.byte	0x02, 0x09, 0x00, 0x00, 0x02, 0x02, 0x01, 0x00, 0x02, 0x05, 0x05, 0x00, 0x03, 0x07, 0x01, 0x01
        /*0010*/ 	.byte	0x02, 0x03, 0x00, 0x00, 0x02, 0x06, 0x01, 0x00, 0x04, 0x0b, 0x08, 0x00, 0x01, 0x00, 0x00, 0x00
        /*0020*/ 	.byte	0x00, 0x00, 0x00, 0x00


//--------------------- .nv.info._Z18memoryAccessKernelPf --------------------------
	.section	.nv.info._Z18memoryAccessKernelPf,"",@"SHT_CUDA_INFO"
	.sectionflags	@""
	.align	4


	//----- nvinfo : EIATTR_CUDA_API_VERSION
	.align		4
        /*0000*/ 	.byte	0x04, 0x37
        /*0002*/ 	.short	(.L_28 - .L_27)
.L_27:
        /*0004*/ 	.word	0x00000082


	//----- nvinfo : EIATTR_KPARAM_INFO
	.align		4
.L_28:
        /*0008*/ 	.byte	0x04, 0x17
        /*000a*/ 	.short	(.L_30 - .L_29)
.L_29:
        /*000c*/ 	.word	0x00000000
        /*0010*/ 	.short	0x0000
        /*0012*/ 	.short	0x0000
        /*0014*/ 	.byte	0x00, 0xf5, 0x21, 0x00


	//----- nvinfo : EIATTR_SPARSE_MMA_MASK
	.align		4
.L_30:
        /*0018*/ 	.byte	0x03, 0x50
        /*001a*/ 	.short	0x0000


	//----- nvinfo : EIATTR_MAXREG_COUNT
	.align		4
        /*001c*/ 	.byte	0x03, 0x1b
        /*001e*/ 	.short	0x00ff


	//----- nvinfo : EIATTR_MERCURY_ISA_VERSION
	.align		4
        /*0020*/ 	.byte	0x03, 0x5f
        /*0022*/ 	.short	0x0101


	//----- nvinfo : EIATTR_VRC_CTA_INIT_COUNT
	.align		4
        /*0024*/ 	.byte	0x02, 0x4a
	.zero		1
	.zero		1


	//----- nvinfo : EIATTR_EXIT_INSTR_OFFSETS
	.align		4
        /*0028*/ 	.byte	0x04, 0x1c
        /*002a*/ 	.short	(.L_32 - .L_31)


	//   ....[0]....
.L_31:
        /*002c*/ 	.word	0x00000060


	//   ....[1]....
        /*0030*/ 	.word	0x00000510


	//----- nvinfo : EIATTR_CBANK_PARAM_SIZE
	.align		4
.L_32:
        /*0034*/ 	.byte	0x03, 0x19
        /*0036*/ 	.short	0x0008


	//----- nvinfo : EIATTR_PARAM_CBANK
	.align		4
        /*0038*/ 	.byte	0x04, 0x0a
        /*003a*/ 	.short	(.L_34 - .L_33)
	.align		4
.L_33:
        /*003c*/ 	.word	index@(.nv.constant0._Z18memoryAccessKernelPf)
        /*0040*/ 	.short	0x0380
        /*0042*/ 	.short	0x0008


	//----- nvinfo : EIATTR_SW_WAR
	.align		4
.L_34:
        /*0044*/ 	.byte	0x04, 0x36
        /*0046*/ 	.short	(.L_36 - .L_35)
.L_35:
        /*0048*/ 	.word	0x00000008
.L_36:


//--------------------- .nv.info._Z22atomicOperationsKernelPf --------------------------
	.section	.nv.info._Z22atomicOperationsKernelPf,"",@"SHT_CUDA_INFO"
	.sectionflags	@""
	.align	4


	//----- nvinfo : EIATTR_CUDA_API_VERSION
	.align		4
        /*0000*/ 	.byte	0x04, 0x37
        /*0002*/ 	.short	(.L_38 - .L_37)
.L_37:
        /*0004*/ 	.word	0x00000082


	//----- nvinfo : EIATTR_KPARAM_INFO
	.align		4
.L_38:
        /*0008*/ 	.byte	0x04, 0x17
        /*000a*/ 	.short	(.L_40 - .L_39)
.L_39:
        /*000c*/ 	.word	0x00000000
        /*0010*/ 	.short	0x0000
        /*0012*/ 	.short	0x0000
        /*0014*/ 	.byte	0x00, 0xf5, 0x21, 0x00


	//----- nvinfo : EIATTR_SPARSE_MMA_MASK
	.align		4
.L_40:
        /*0018*/ 	.byte	0x03, 0x50
        /*001a*/ 	.short	0x0000


	//----- nvinfo : EIATTR_MAXREG_COUNT
	.align		4
        /*001c*/ 	.byte	0x03, 0x1b
        /*001e*/ 	.short	0x00ff


	//----- nvinfo : EIATTR_MERCURY_ISA_VERSION
	.align		4
        /*0020*/ 	.byte	0x03, 0x5f
        /*0022*/ 	.short	0x0101


	//----- nvinfo : EIATTR_VRC_CTA_INIT_COUNT
	.align		4
        /*0024*/ 	.byte	0x02, 0x4a
	.zero		1
	.zero		1


	//----- nvinfo : EIATTR_EXIT_INSTR_OFFSETS
	.align		4
        /*0028*/ 	.byte	0x04, 0x1c
        /*002a*/ 	.short	(.L_42 - .L_41)


	//   ....[0]....
.L_41:
        /*002c*/ 	.word	0x00000060


	//   ....[1]....
        /*0030*/ 	.word	0x00003f30


	//----- nvinfo : EIATTR_CBANK_PARAM_SIZE
	.align		4
.L_42:
        /*0034*/ 	.byte	0x03, 0x19
        /*0036*/ 	.short	0x0008


	//----- nvinfo : EIATTR_PARAM_CBANK
	.align		4
        /*0038*/ 	.byte	0x04, 0x0a
        /*003a*/ 	.short	(.L_44 - .L_43)
	.align		4
.L_43:
        /*003c*/ 	.word	index@(.nv.constant0._Z22atomicOperationsKernelPf)
        /*0040*/ 	.short	0x0380
        /*0042*/ 	.short	0x0008


	//----- nvinfo : EIATTR_SW_WAR
	.align		4
.L_44:
        /*0044*/ 	.byte	0x04, 0x36
        /*0046*/ 	.short	(.L_46 - .L_45)
.L_45:
        /*0048*/ 	.word	0x00000008
.L_46:


//--------------------- .nv.info._Z31floatingPointCalculationsKernelPf --------------------------
	.section	.nv.info._Z31floatingPointCalculationsKernelPf,"",@"SHT_CUDA_INFO"
	.sectionflags	@""
	.align	4


	//----- nvinfo : EIATTR_CUDA_API_VERSION
	.align		4
        /*0000*/ 	.byte	0x04, 0x37
        /*0002*/ 	.short	(.L_48 - .L_47)
.L_47:
        /*0004*/ 	.word	0x00000082


	//----- nvinfo : EIATTR_KPARAM_INFO
	.align		4
.L_48:
        /*0008*/ 	.byte	0x04, 0x17
        /*000a*/ 	.short	(.L_50 - .L_49)
.L_49:
        /*000c*/ 	.word	0x00000000
        /*0010*/ 	.short	0x0000
        /*0012*/ 	.short	0x0000
        /*0014*/ 	.byte	0x00, 0xf5, 0x21, 0x00


	//----- nvinfo : EIATTR_SPARSE_MMA_MASK
	.align		4
.L_50:
        /*0018*/ 	.byte	0x03, 0x50
        /*001a*/ 	.short	0x0000


	//----- nvinfo : EIATTR_MAXREG_COUNT
	.align		4
        /*001c*/ 	.byte	0x03, 0x1b
        /*001e*/ 	.short	0x00ff


	//----- nvinfo : EIATTR_MERCURY_ISA_VERSION
	.align		4
        /*0020*/ 	.byte	0x03, 0x5f
        /*0022*/ 	.short	0x0101


	//----- nvinfo : EIATTR_VRC_CTA_INIT_COUNT
	.align		4
        /*0024*/ 	.byte	0x02, 0x4a
	.zero		1
	.zero		1


	//----- nvinfo : EIATTR_EXIT_INSTR_OFFSETS
	.align		4
        /*0028*/ 	.byte	0x04, 0x1c
        /*002a*/ 	.short	(.L_52 - .L_51)


	//   ....[0]....
.L_51:
        /*002c*/ 	.word	0x00000070


	//   ....[1]....
        /*0030*/ 	.word	0x00000bd0


	//----- nvinfo : EIATTR_CRS_STACK_SIZE
	.align		4
.L_52:
        /*0034*/ 	.byte	0x04, 0x1e
        /*0036*/ 	.short	(.L_54 - .L_53)
.L_53:
        /*0038*/ 	.word	0x00000000


	//----- nvinfo : EIATTR_CBANK_PARAM_SIZE
	.align		4
.L_54:
        /*003c*/ 	.byte	0x03, 0x19
        /*003e*/ 	.short	0x0008


	//----- nvinfo : EIATTR_PARAM_CBANK
	.align		4
        /*0040*/ 	.byte	0x04, 0x0a
        /*0042*/ 	.short	(.L_56 - .L_55)
	.align		4
.L_55:
        /*0044*/ 	.word	index@(.nv.constant0._Z31floatingPointCalculationsKernelPf)
        /*0048*/ 	.short	0x0380
        /*004a*/ 	.short	0x0008


	//----- nvinfo : EIATTR_SW_WAR
	.align		4
.L_56:
        /*004c*/ 	.byte	0x04, 0x36
        /*004e*/ 	.short	(.L_58 - .L_57)
.L_57:
        /*0050*/ 	.word	0x00000008
.L_58:


//--------------------- .nv.info._Z26matrixMultiplicationKernelPfS_S_ --------------------------
	.section	.nv.info._Z26matrixMultiplicationKernelPfS_S_,"",@"SHT_CUDA_INFO"
	.sectionflags	@""
	.align	4


	//----- nvinfo : EIATTR_CUDA_API_VERSION
	.align		4
        /*0000*/ 	.byte	0x04, 0x37
        /*0002*/ 	.short	(.L_60 - .L_59)
.L_59:
        /*0004*/ 	.word	0x00000082


	//----- nvinfo : EIATTR_KPARAM_INFO
	.align		4
.L_60:
        /*0008*/ 	.byte	0x04, 0x17
        /*000a*/ 	.short	(.L_62 - .L_61)
.L_61:
        /*000c*/ 	.word	0x00000000
        /*0010*/ 	.short	0x0002
        /*0012*/ 	.short	0x0010
        /*0014*/ 	.byte	0x00, 0xf5, 0x21, 0x00


	//----- nvinfo : EIATTR_KPARAM_INFO
	.align		4
.L_62:
        /*0018*/ 	.byte	0x04, 0x17
        /*001a*/ 	.short	(.L_64 - .L_63)
.L_63:
        /*001c*/ 	.word	0x00000000
        /*0020*/ 	.short	0x0001
        /*0022*/ 	.short	0x0008
        /*0024*/ 	.byte	0x00, 0xf5, 0x21, 0x00


	//----- nvinfo : EIATTR_KPARAM_INFO
	.align		4
.L_64:
        /*0028*/ 	.byte	0x04, 0x17
        /*002a*/ 	.short	(.L_66 - .L_65)
.L_65:
        /*002c*/ 	.word	0x00000000
        /*0030*/ 	.short	0x0000
        /*0032*/ 	.short	0x0000
        /*0034*/ 	.byte	0x00, 0xf5, 0x21, 0x00


	//----- nvinfo : EIATTR_SPARSE_MMA_MASK
	.align		4
.L_66:
        /*0038*/ 	.byte	0x03, 0x50
        /*003a*/ 	.short	0x0000


	//----- nvinfo : EIATTR_MAXREG_COUNT
	.align		4
        /*003c*/ 	.byte	0x03, 0x1b
        /*003e*/ 	.short	0x00ff


	//----- nvinfo : EIATTR_MERCURY_ISA_VERSION
	.align		4
        /*0040*/ 	.byte	0x03, 0x5f
        /*0042*/ 	.short	0x0101


	//----- nvinfo : EIATTR_VRC_CTA_INIT_COUNT
	.align		4
        /*0044*/ 	.byte	0x02, 0x4a
	.zero		1
	.zero		1


	//----- nvinfo : EIATTR_EXIT_INSTR_OFFSETS
	.align		4
        /*0048*/ 	.byte	0x04, 0x1c
        /*004a*/ 	.short	(.L_68 - .L_67)


	//   ....[0]....
.L_67:
        /*004c*/ 	.word	0x000000b0


	//   ....[1]....
        /*0050*/ 	.word	0x00000550


	//----- nvinfo : EIATTR_CBANK_PARAM_SIZE
	.align		4
.L_68:
        /*0054*/ 	.byte	0x03, 0x19
        /*0056*/ 	.short	0x0018


	//----- nvinfo : EIATTR_PARAM_CBANK
	.align		4
        /*0058*/ 	.byte	0x04, 0x0a
        /*005a*/ 	.short	(.L_70 - .L_69)
	.align		4
.L_69:
        /*005c*/ 	.word	index@(.nv.constant0._Z26matrixMultiplicationKernelPfS_S_)
        /*0060*/ 	.short	0x0380
        /*0062*/ 	.short	0x0018


	//----- nvinfo : EIATTR_SW_WAR
	.align		4
.L_70:
        /*0064*/ 	.byte	0x04, 0x36
        /*0066*/ 	.short	(.L_72 - .L_71)
.L_71:
        /*0068*/ 	.word	0x00000008
.L_72:


//--------------------- .nv.callgraph             --------------------------
	.section	.nv.callgraph,"",@"SHT_CUDA_CALLGRAPH"
	.align	4
	.sectionentsize	8
	.align		4
        /*0000*/ 	.word	0x00000000
	.align		4
        /*0004*/ 	.word	0xffffffff
	.align		4
        /*0008*/ 	.word	0x00000000
	.align		4
        /*000c*/ 	.word	0xfffffffe
	.align		4
        /*0010*/ 	.word	0x00000000
	.align		4
        /*0014*/ 	.word	0xfffffffd
	.align		4
        /*0018*/ 	.word	0x00000000
	.align		4
        /*001c*/ 	.word	0xfffffffc


//--------------------- .nv.constant4             --------------------------
	.section	.nv.constant4,"a",@progbits
	.align	8
	.align		8
.nv.constant4:
        /*0000*/ 	.dword	__cudart_i2opi_f


//--------------------- .text._Z18memoryAccessKernelPf --------------------------
	.section	.text._Z18memoryAccessKernelPf,"ax",@progbits
	.align	128
        .global         _Z18memoryAccessKernelPf
        .type           _Z18memoryAccessKernelPf,@function
        .size           _Z18memoryAccessKernelPf,(.L_x_19 - _Z18memoryAccessKernelPf)
        .other          _Z18memoryAccessKernelPf,@"STO_CUDA_ENTRY STV_DEFAULT"
_Z18memoryAccessKernelPf:
.text._Z18memoryAccessKernelPf:
[----:B------:R-:W-:Y:S01]  /*0000*/  LDC R1, c[0x0][0x37c] ;  /* 0x0000df00ff017b82 */ /* 0x000fe20000000800 */
[----:B------:R-:W0:Y:S07]  /*0010*/  S2R R0, SR_TID.X ;  /* 0x0000000000007919 */ /* 0x000e2e0000002100 */
[----:B------:R-:W0:Y:S08]  /*0020*/  S2UR UR4, SR_CTAID.X ;  /* 0x00000000000479c3 */ /* 0x000e300000002500 */
[----:B------:R-:W0:Y:S02]  /*0030*/  LDC R9, c[0x0][0x360] ;  /* 0x0000d800ff097b82 */ /* 0x000e240000000800 */
[----:B0-----:R-:W-:-:S05]  /*0040*/  IMAD R9, R9, UR4, R0 ;  /* 0x0000000409097c24 */ /* 0x001fca000f8e0200 */
[----:B------:R-:W-:-:S13]  /*0050*/  ISETP.GT.AND P0, PT, R9, 0xfffff, PT ;  /* 0x000fffff0900780c */ /* 0x000fda0003f04270 */
[----:B------:R-:W-:Y:S05]  /*0060*/  @P0 EXIT ;  /* 0x000000000000094d */ /* 0x000fea0003800000 */
[----:B------:R-:W0:Y:S01]  /*0070*/  LDC.64 R2, c[0x0][0x380] ;  /* 0x0000e000ff027b82 */ /* 0x000e220000000a00 */
[----:B------:R-:W1:Y:S01]  /*0080*/  LDCU.64 UR6, c[0x0][0x358] ;  /* 0x00006b00ff0677ac */ /* 0x000e620008000a00 */
[----:B0-----:R-:W-:-:S05]  /*0090*/  IMAD.WIDE R4, R9, 0x4, R2 ;  /* 0x0000000409047825 */ /* 0x001fca00078e0202 */
[----:B-1----:R0:W5:Y:S01]  /*00a0*/  LDG.E R7, desc[UR6][R4.64] ;  /* 0x0000000604077981 */ /* 0x002162000c1e1900 */
[----:B------:R-:W-:Y:S01]  /*00b0*/  VIADD R0, R9, 0x3 ;  /* 0x0000000309007836 */ /* 0x000fe20000000000 */
[----:B------:R-:W-:-:S06]  /*00c0*/  UMOV UR4, 0x7 ;  /* 0x0000000700047882 */ /* 0x000fcc0000000000 */
.L_x_0:
[C---:B------:R-:W-:Y:S01]  /*00d0*/  VIADD R6, R0.reuse, 0xfffffffd ;  /* 0xfffffffd00067836 */ /* 0x040fe20000000000 */
[C---:B------:R-:W-:Y:S01]  /*00e0*/  IADD3 R11, PT, PT, R0.reuse, -0x2, RZ ;  /* 0xfffffffe000b7810 */ /* 0x040fe20007ffe0ff */
[C---:B------:R-:W-:Y:S02]  /*00f0*/  VIADD R10, R0.reuse, 0xffffffff ;  /* 0xffffffff000a7836 */ /* 0x040fe40000000000 */
[----:B------:R-:W-:Y:S01]  /*0100*/  VIADD R12, R0, 0x2 ;  /* 0x00000002000c7836 */ /* 0x000fe20000000000 */
[----:B------:R-:W-:Y:S02]  /*0110*/  SHF.R.S32.HI R9, RZ, 0x1f, R6 ;  /* 0x0000001fff097819 */ /* 0x000fe40000011406 */
[----:B------:R-:W-:Y:S02]  /*0120*/  SHF.R.S32.HI R8, RZ, 0x1f, R11 ;  /* 0x0000001fff087819 */ /* 0x000fe4000001140b */
[----:B------:R-:W-:Y:S02]  /*0130*/  LEA.HI R9, R9, R6, RZ, 0x14 ;  /* 0x0000000609097211 */ /* 0x000fe400078fa0ff */
[----:B------:R-:W-:-:S02]  /*0140*/  LEA.HI R8, R8, R11, RZ, 0x14 ;  /* 0x0000000b08087211 */ /* 0x000fc400078fa0ff */
[----:B------:R-:W-:Y:S02]  /*0150*/  LOP3.LUT R9, R9, 0xfff00000, RZ, 0xc0, !PT ;  /* 0xfff0000009097812 */ /* 0x000fe400078ec0ff */
[----:B------:R-:W-:Y:S02]  /*0160*/  SHF.R.S32.HI R13, RZ, 0x1f, R10 ;  /* 0x0000001fff0d7819 */ /* 0x000fe4000001140a */
[----:B------:R-:W-:Y:S01]  /*0170*/  LOP3.LUT R8, R8, 0xfff00000, RZ, 0xc0, !PT ;  /* 0xfff0000008087812 */ /* 0x000fe200078ec0ff */
[----:B------:R-:W-:Y:S01]  /*0180*/  IMAD.IADD R9, R6, 0x1, -R9 ;  /* 0x0000000106097824 */ /* 0x000fe200078e0a09 */
[----:B------:R-:W-:Y:S02]  /*0190*/  IADD3 R6, PT, PT, R0, 0x1, RZ ;  /* 0x0000000100067810 */ /* 0x000fe40007ffe0ff */
[----:B------:R-:W-:Y:S01]  /*01a0*/  SHF.R.S32.HI R17, RZ, 0x1f, R12 ;  /* 0x0000001fff117819 */ /* 0x000fe2000001140c */
[----:B------:R-:W-:Y:S01]  /*01b0*/  IMAD.IADD R11, R11, 0x1, -R8 ;  /* 0x000000010b0b7824 */ /* 0x000fe200078e0a08 */
[----:B------:R-:W-:-:S02]  /*01c0*/  SHF.R.S32.HI R15, RZ, 0x1f, R6 ;  /* 0x0000001fff0f7819 */ /* 0x000fc40000011406 */
[----:B------:R-:W-:Y:S02]  /*01d0*/  LEA.HI R13, R13, R10, RZ, 0x14 ;  /* 0x0000000a0d0d7211 */ /* 0x000fe400078fa0ff */
[----:B------:R-:W-:Y:S02]  /*01e0*/  LEA.HI R8, R15, R6, RZ, 0x14 ;  /* 0x000000060f087211 */ /* 0x000fe400078fa0ff */
[----:B------:R-:W-:Y:S02]  /*01f0*/  LEA.HI R17, R17, R12, RZ, 0x14 ;  /* 0x0000000c11117211 */ /* 0x000fe400078fa0ff */
[----:B------:R-:W-:Y:S02]  /*0200*/  LOP3.LUT R13, R13, 0xfff00000, RZ, 0xc0, !PT ;  /* 0xfff000000d0d7812 */ /* 0x000fe400078ec0ff */
[----:B------:R-:W-:Y:S02]  /*0210*/  SHF.R.S32.HI R15, RZ, 0x1f, R0 ;  /* 0x0000001fff0f7819 */ /* 0x000fe40000011400 */
[----:B------:R-:W-:Y:S01]  /*0220*/  LOP3.LUT R19, R8, 0xfff00000, RZ, 0xc0, !PT ;  /* 0xfff0000008137812 */ /* 0x000fe200078ec0ff */
[----:B------:R-:W-:Y:S01]  /*0230*/  IMAD.WIDE R8, R9, 0x4, R2 ;  /* 0x0000000409087825 */ /* 0x000fe200078e0202 */
[----:B------:R-:W-:-:S02]  /*0240*/  LOP3.LUT R21, R17, 0xfff00000, RZ, 0xc0, !PT ;  /* 0xfff0000011157812 */ /* 0x000fc400078ec0ff */
[----:B------:R-:W-:Y:S01]  /*0250*/  IADD3 R17, PT, PT, R10, -R13, RZ ;  /* 0x8000000d0a117210 */ /* 0x000fe20007ffe0ff */
[----:B------:R-:W-:Y:S01]  /*0260*/  IMAD.IADD R13, R6, 0x1, -R19 ;  /* 0x00000001060d7824 */ /* 0x000fe200078e0a13 */
[----:B------:R-:W-:Y:S01]  /*0270*/  LEA.HI R10, R15, R0, RZ, 0x14 ;  /* 0x000000000f0a7211 */ /* 0x000fe200078fa0ff */
[----:B------:R-:W-:Y:S01]  /*0280*/  IMAD.IADD R15, R12, 0x1, -R21 ;  /* 0x000000010c0f7824 */ /* 0x000fe200078e0a15 */
[----:B------:R-:W-:Y:S01]  /*0290*/  IADD3 R14, PT, PT, R0, 0x3, RZ ;  /* 0x00000003000e7810 */ /* 0x000fe20007ffe0ff */
[----:B------:R1:W2:Y:S01]  /*02a0*/  LDG.E R6, desc[UR6][R8.64] ;  /* 0x0000000608067981 */ /* 0x0002a2000c1e1900 */
[----:B------:R-:W-:Y:S01]  /*02b0*/  LOP3.LUT R19, R10, 0xfff00000, RZ, 0xc0, !PT ;  /* 0xfff000000a137812 */ /* 0x000fe200078ec0ff */
[----:B------:R-:W-:Y:S01]  /*02c0*/  IMAD.WIDE R10, R11, 0x4, R2 ;  /* 0x000000040b0a7825 */ /* 0x000fe200078e0202 */
[----:B------:R-:W-:-:S03]  /*02d0*/  SHF.R.S32.HI R21, RZ, 0x1f, R14 ;  /* 0x0000001fff157819 */ /* 0x000fc6000001140e */
[C---:B------:R-:W-:Y:S02]  /*02e0*/  VIADD R12, R0.reuse, 0x4 ;  /* 0x00000004000c7836 */ /* 0x040fe40000000000 */
[----:B------:R-:W-:Y:S01]  /*02f0*/  IMAD.IADD R19, R0, 0x1, -R19 ;  /* 0x0000000100137824 */ /* 0x000fe200078e0a13 */
[----:B------:R-:W3:Y:S01]  /*0300*/  LDG.E R10, desc[UR6][R10.64] ;  /* 0x000000060a0a7981 */ /* 0x000ee2000c1e1900 */
[----:B------:R-:W-:Y:S01]  /*0310*/  IMAD.WIDE R16, R17, 0x4, R2 ;  /* 0x0000000411107825 */ /* 0x000fe200078e0202 */
[----:B------:R-:W-:Y:S02]  /*0320*/  SHF.R.S32.HI R23, RZ, 0x1f, R12 ;  /* 0x0000001fff177819 */ /* 0x000fe4000001140c */
[----:B------:R-:W-:Y:S01]  /*0330*/  LEA.HI R21, R21, R14, RZ, 0x14 ;  /* 0x0000000e15157211 */ /* 0x000fe200078fa0ff */
[--C-:B-1----:R-:W-:Y:S01]  /*0340*/  IMAD.WIDE R8, R19, 0x4, R2.reuse ;  /* 0x0000000413087825 */ /* 0x102fe200078e0202 */
[----:B------:R-:W-:Y:S01]  /*0350*/  LEA.HI R23, R23, R12, RZ, 0x14 ;  /* 0x0000000c17177211 */ /* 0x000fe200078fa0ff */
[----:B------:R-:W4:Y:S01]  /*0360*/  LDG.E R16, desc[UR6][R16.64] ;  /* 0x0000000610107981 */ /* 0x000f22000c1e1900 */
[----:B------:R-:W-:Y:S01]  /*0370*/  LOP3.LUT R21, R21, 0xfff00000, RZ, 0xc0, !PT ;  /* 0xfff0000015157812 */ /* 0x000fe200078ec0ff */
[--C-:B------:R-:W-:Y:S01]  /*0380*/  IMAD.WIDE R18, R13, 0x4, R2.reuse ;  /* 0x000000040d127825 */ /* 0x100fe200078e0202 */
[----:B------:R-:W-:Y:S01]  /*0390*/  LOP3.LUT R23, R23, 0xfff00000, RZ, 0xc0, !PT ;  /* 0xfff0000017177812 */ /* 0x000fe200078ec0ff */
[----:B------:R-:W4:Y:S01]  /*03a0*/  LDG.E R8, desc[UR6][R8.64] ;  /* 0x0000000608087981 */ /* 0x000f22000c1e1900 */
[----:B------:R-:W-:Y:S01]  /*03b0*/  IADD3 R13, PT, PT, R14, -R21, RZ ;  /* 0x800000150e0d7210 */ /* 0x000fe20007ffe0ff */
[----:B------:R-:W-:-:S02]  /*03c0*/  IMAD.WIDE R14, R15, 0x4, R2 ;  /* 0x000000040f0e7825 */ /* 0x000fc400078e0202 */
[----:B------:R-:W4:Y:S02]  /*03d0*/  LDG.E R18, desc[UR6][R18.64] ;  /* 0x0000000612127981 */ /* 0x000f24000c1e1900 */
[----:B------:R-:W-:Y:S02]  /*03e0*/  IMAD.IADD R21, R12, 0x1, -R23 ;  /* 0x000000010c157824 */ /* 0x000fe400078e0a17 */
[--C-:B------:R-:W-:Y:S01]  /*03f0*/  IMAD.WIDE R12, R13, 0x4, R2.reuse ;  /* 0x000000040d0c7825 */ /* 0x100fe200078e0202 */
[----:B------:R-:W4:Y:S03]  /*0400*/  LDG.E R14, desc[UR6][R14.64] ;  /* 0x000000060e0e7981 */ /* 0x000f26000c1e1900 */
[----:B------:R-:W-:Y:S02]  /*0410*/  IMAD.WIDE R20, R21, 0x4, R2 ;  /* 0x0000000415147825 */ /* 0x000fe400078e0202 */
[----:B------:R-:W4:Y:S04]  /*0420*/  LDG.E R12, desc[UR6][R12.64] ;  /* 0x000000060c0c7981 */ /* 0x000f28000c1e1900 */
[----:B------:R-:W4:Y:S01]  /*0430*/  LDG.E R20, desc[UR6][R20.64] ;  /* 0x0000000614147981 */ /* 0x000f22000c1e1900 */
[----:B------:R-:W-:-:S04]  /*0440*/  UIADD3 UR4, UPT, UPT, UR4, 0x8, URZ ;  /* 0x0000000804047890 */ /* 0x000fc8000fffe0ff */
[----:B------:R-:W-:Y:S01]  /*0450*/  UISETP.NE.AND UP0, UPT, UR4, 0x3ef, UPT ;  /* 0x000003ef0400788c */ /* 0x000fe2000bf05270 */
[----:B------:R-:W-:Y:S01]  /*0460*/  IADD3 R0, PT, PT, R0, 0x8, RZ ;  /* 0x0000000800007810 */ /* 0x000fe20007ffe0ff */
[----:B--2--5:R-:W-:-:S04]  /*0470*/  FADD R7, R6, R7 ;  /* 0x0000000706077221 */ /* 0x024fc80000000000 */
[----:B---3--:R-:W-:-:S04]  /*0480*/  FADD R7, R7, R10 ;  /* 0x0000000a07077221 */ /* 0x008fc80000000000 */
[----:B----4-:R-:W-:-:S04]  /*0490*/  FADD R7, R7, R16 ;  /* 0x0000001007077221 */ /* 0x010fc80000000000 */
[----:B------:R-:W-:-:S04]  /*04a0*/  FADD R7, R7, R8 ;  /* 0x0000000807077221 */ /* 0x000fc80000000000 */
[----:B------:R-:W-:-:S04]  /*04b0*/  FADD R7, R7, R18 ;  /* 0x0000001207077221 */ /* 0x000fc80000000000 */
[----:B------:R-:W-:-:S04]  /*04c0*/  FADD R7, R7, R14 ;  /* 0x0000000e07077221 */ /* 0x000fc80000000000 */
[----:B------:R-:W-:-:S04]  /*04d0*/  FADD R7, R7, R12 ;  /* 0x0000000c07077221 */ /* 0x000fc80000000000 */
[----:B------:R-:W-:Y:S01]  /*04e0*/  FADD R7, R7, R20 ;  /* 0x0000001407077221 */ /* 0x000fe20000000000 */
[----:B------:R-:W-:Y:S06]  /*04f0*/  BRA.U UP0, `(.L_x_0) ;  /* 0xfffffff900f47547 */ /* 0x000fec000b83ffff */
[----:B------:R-:W-:Y:S01]  /*0500*/  STG.E desc[UR6][R4.64], R7 ;  /* 0x0000000704007986 */ /* 0x000fe2000c101906 */
[----:B------:R-:W-:Y:S05]  /*0510*/  EXIT ;  /* 0x000000000000794d */ /* 0x000fea0003800000 */
.L_x_1:
[----:B------:R-:W-:-:S00]  /*0520*/  BRA `(.L_x_1) ;  /* 0xfffffffc00fc7947 */ /* 0x000fc0000383ffff */
[----:B------:R-:W-:-:S00]  /*0530*/  NOP ;  /* 0x0000000000007918 */ /* 0x000fc00000000000 */
        /* <DEDUP_REMOVED lines=12> */
.L_x_19:


//--------------------- .text._Z22atomicOperationsKernelPf --------------------------
	.section	.text._Z22atomicOperationsKernelPf,"ax",@progbits
	.align	128
        .global         _Z22atomicOperationsKernelPf
        .type           _Z22atomicOperationsKernelPf,@function
        .size           _Z22atomicOperationsKernelPf,(.L_x_20 - _Z22atomicOperationsKernelPf)
        .other          _Z22atomicOperationsKernelPf,@"STO_CUDA_ENTRY STV_DEFAULT"
_Z22atomicOperationsKernelPf:
.text._Z22atomicOperationsKernelPf:
        /* <DEDUP_REMOVED lines=9> */
[----:B------:R-:W-:Y:S02]  /*0090*/  HFMA2 R7, -RZ, RZ, 1.875, 0 ;  /* 0x3f800000ff077431 */ /* 0x000fe400000001ff */
[----:B0-----:R-:W-:-:S05]  /*00a0*/  IMAD.WIDE R2, R5, 0x4, R2 ;  /* 0x0000000405027825 */ /* 0x001fca00078e0202 */
[----:B-1----:R-:W-:Y:S04]  /*00b0*/  REDG.E.ADD.F32.FTZ.RN.STRONG.GPU desc[UR4][R2.64], R7 ;  /* 0x00000007020079a6 */ /* 0x002fe8000c12f304 */
[----:B------:R-:W-:Y:S04]  /*00c0*/  REDG.E.ADD.F32.FTZ.RN.STRONG.GPU desc[UR4][R2.64], R7 ;  /* 0x00000007020079a6 */ /* 0x000fe8000c12f304 */
        /* <DEDUP_REMOVED lines=997> */
[----:B------:R-:W-:Y:S01]  /*3f20*/  REDG.E.ADD.F32.FTZ.RN.STRONG.GPU desc[UR4][R2.64], R7 ;  /* 0x00000007020079a6 */ /* 0x000fe2000c12f304 */
[----:B------:R-:W-:Y:S05]  /*3f30*/  EXIT ;  /* 0x000000000000794d */ /* 0x000fea0003800000 */
.L_x_2:
        /* <DEDUP_REMOVED lines=12> */
.L_x_20:


//--------------------- .text._Z31floatingPointCalculationsKernelPf --------------------------
	.section	.text._Z31floatingPointCalculationsKernelPf,"ax",@progbits
	.align	128
        .global         _Z31floatingPointCalculationsKernelPf
        .type           _Z31floatingPointCalculationsKernelPf,@function
        .size           _Z31floatingPointCalculationsKernelPf,(.L_x_18 - _Z31floatingPointCalculationsKernelPf)
        .other          _Z31floatingPointCalculationsKernelPf,@"STO_CUDA_ENTRY STV_DEFAULT"
_Z31floatingPointCalculationsKernelPf:
.text._Z31floatingPointCalculationsKernelPf:
[----:B------:R-:W0:Y:S01]  /*0000*/  LDC R1, c[0x0][0x37c] ;  /* 0x0000df00ff017b82 */ /* 0x000e220000000800 */
[----:B------:R-:W1:Y:S07]  /*0010*/  S2R R0, SR_TID.X ;  /* 0x0000000000007919 */ /* 0x000e6e0000002100 */
[----:B------:R-:W1:Y:S01]  /*0020*/  S2UR UR4, SR_CTAID.X ;  /* 0x00000000000479c3 */ /* 0x000e620000002500 */
[----:B0-----:R-:W-:-:S07]  /*0030*/  VIADD R1, R1, 0xffffffe0 ;  /* 0xffffffe001017836 */ /* 0x001fce0000000000 */
[----:B------:R-:W1:Y:S02]  /*0040*/  LDC R3, c[0x0][0x360] ;  /* 0x0000d800ff037b82 */ /* 0x000e640000000800 */
[----:B-1----:R-:W-:-:S05]  /*0050*/  IMAD R3, R3, UR4, R0 ;  /* 0x0000000403037c24 */ /* 0x002fca000f8e0200 */
[----:B------:R-:W-:-:S13]  /*0060*/  ISETP.GT.AND P0, PT, R3, 0xfffff, PT ;  /* 0x000fffff0300780c */ /* 0x000fda0003f04270 */
[----:B------:R-:W-:Y:S05]  /*0070*/  @P0 EXIT ;  /* 0x000000000000094d */ /* 0x000fea0003800000 */
[----:B------:R-:W0:Y:S01]  /*0080*/  LDC.64 R6, c[0x0][0x380] ;  /* 0x0000e000ff067b82 */ /* 0x000e220000000a00 */
[----:B------:R-:W1:Y:S01]  /*0090*/  LDCU.64 UR8, c[0x0][0x358] ;  /* 0x00006b00ff0877ac */ /* 0x000e620008000a00 */
[----:B0-----:R-:W-:-:S05]  /*00a0*/  IMAD.WIDE R6, R3, 0x4, R6 ;  /* 0x0000000403067825 */ /* 0x001fca00078e0206 */
[----:B-1----:R0:W5:Y:S01]  /*00b0*/  LDG.E R5, desc[UR8][R6.64] ;  /* 0x0000000806057981 */ /* 0x002162000c1e1900 */
[----:B------:R-:W-:-:S05]  /*00c0*/  UMOV UR4, URZ ;  /* 0x000000ff00047c82 */ /* 0x000fca0008000000 */
.L_x_13:
[C---:B-----5:R-:W-:Y:S01]  /*00d0*/  FMUL R0, R5.reuse, 0.63661974668502807617 ;  /* 0x3f22f98305007820 */ /* 0x060fe20000400000 */
[----:B------:R-:W-:Y:S01]  /*00e0*/  FSETP.GE.AND P0, PT, |R5|, 105615, PT ;  /* 0x47ce47800500780b */ /* 0x000fe20003f06200 */
[----:B------:R-:W-:Y:S01]  /*00f0*/  UIADD3 UR4, UPT, UPT, UR4, 0x1, URZ ;  /* 0x0000000104047890 */ /* 0x000fe2000fffe0ff */
[----:B------:R-:W-:Y:S03]  /*0100*/  BSSY.RECONVERGENT B0, `(.L_x_3) ;  /* 0x0000041000007945 */ /* 0x000fe60003800200 */
[----:B------:R-:W1:Y:S01]  /*0110*/  F2I.NTZ R0, R0 ;  /* 0x0000000000007305 */ /* 0x000e620000203100 */
[----:B------:R-:W-:Y:S01]  /*0120*/  UISETP.NE.AND UP0, UPT, UR4, 0x3e8, UPT ;  /* 0x000003e80400788c */ /* 0x000fe2000bf05270 */
[----:B-1----:R-:W-:Y:S01]  /*0130*/  I2FP.F32.S32 R2, R0 ;  /* 0x0000000000027245 */ /* 0x002fe20000201400 */
[----:B------:R-:W-:-:S04]  /*0140*/  IMAD.MOV.U32 R16, RZ, RZ, R0 ;  /* 0x000000ffff107224 */ /* 0x000fc800078e0000 */
[----:B------:R-:W-:-:S04]  /*0150*/  FFMA R3, R2, -1.5707962512969970703, R5 ;  /* 0xbfc90fda02037823 */ /* 0x000fc80000000005 */
[----:B------:R-:W-:-:S04]  /*0160*/  FFMA R3, R2, -7.5497894158615963534e-08, R3 ;  /* 0xb3a2216802037823 */ /* 0x000fc80000000003 */
[----:B------:R-:W-:-:S04]  /*0170*/  FFMA R15, R2, -5.3903029534742383927e-15, R3 ;  /* 0xa7c234c5020f7823 */ /* 0x000fc80000000003 */
[----:B------:R-:W-:Y:S01]  /*0180*/  IMAD.MOV.U32 R2, RZ, RZ, R15 ;  /* 0x000000ffff027224 */ /* 0x000fe200078e000f */
[----:B------:R-:W-:Y:S06]  /*0190*/  @!P0 BRA `(.L_x_4) ;  /* 0x0000000000dc8947 */ /* 0x000fec0003800000 */
[----:B------:R-:W-:-:S13]  /*01a0*/  FSETP.NEU.AND P0, PT, |R5|, +INF , PT ;  /* 0x7f8000000500780b */ /* 0x000fda0003f0d200 */
[----:B------:R-:W-:Y:S01]  /*01b0*/  @!P0 FMUL R2, RZ, R5 ;  /* 0x00000005ff028220 */ /* 0x000fe20000400000 */
[----:B------:R-:W-:Y:S01]  /*01c0*/  @!P0 IMAD.MOV.U32 R0, RZ, RZ, RZ ;  /* 0x000000ffff008224 */ /* 0x000fe200078e00ff */
[----:B------:R-:W-:Y:S06]  /*01d0*/  @!P0 BRA `(.L_x_4) ;  /* 0x0000000000cc8947 */ /* 0x000fec0003800000 */
[----:B------:R-:W-:Y:S01]  /*01e0*/  IMAD.SHL.U32 R2, R5, 0x100, RZ ;  /* 0x0000010005027824 */ /* 0x000fe200078e00ff */
[----:B------:R-:W-:Y:S01]  /*01f0*/  MOV R0, R1 ;  /* 0x0000000100007202 */ /* 0x000fe20000000f00 */
[----:B------:R-:W-:Y:S01]  /*0200*/  IMAD.MOV.U32 R8, RZ, RZ, RZ ;  /* 0x000000ffff087224 */ /* 0x000fe200078e00ff */
[----:B------:R-:W1:Y:S02]  /*0210*/  LDCU.64 UR10, c[0x4][URZ] ;  /* 0x01000000ff0a77ac */ /* 0x000e640008000a00 */
[----:B------:R-:W-:Y:S01]  /*0220*/  LOP3.LUT R13, R2, 0x80000000, RZ, 0xfc, !PT ;  /* 0x80000000020d7812 */ /* 0x000fe200078efcff */
[----:B------:R-:W-:Y:S01]  /*0230*/  UMOV UR6, URZ ;  /* 0x000000ff00067c82 */ /* 0x000fe20008000000 */
[----:B------:R-:W-:-:S05]  /*0240*/  UMOV UR5, URZ ;  /* 0x000000ff00057c82 */ /* 0x000fca0008000000 */
.L_x_5:
[----:B-1----:R-:W-:Y:S02]  /*0250*/  IMAD.U32 R10, RZ, RZ, UR10 ;  /* 0x0000000aff0a7e24 */ /* 0x002fe4000f8e00ff */
[----:B------:R-:W-:-:S05]  /*0260*/  IMAD.U32 R11, RZ, RZ, UR11 ;  /* 0x0000000bff0b7e24 */ /* 0x000fca000f8e00ff */
[----:B------:R-:W2:Y:S01]  /*0270*/  LDG.E.CONSTANT R2, desc[UR8][R10.64] ;  /* 0x000000080a027981 */ /* 0x000ea2000c1e9900 */
[----:B------:R-:W-:Y:S02]  /*0280*/  UIADD3 UR10, UP1, UPT, UR10, 0x4, URZ ;  /* 0x000000040a0a7890 */ /* 0x000fe4000ff3e0ff */
[----:B------:R-:W-:Y:S02]  /*0290*/  UIADD3 UR5, UPT, UPT, UR5, 0x1, URZ ;  /* 0x0000000105057890 */ /* 0x000fe4000fffe0ff */
[----:B------:R-:W-:Y:S02]  /*02a0*/  UIADD3.X UR11, UPT, UPT, URZ, UR11, URZ, UP1, !UPT ;  /* 0x0000000bff0b7290 */ /* 0x000fe40008ffe4ff */
[----:B------:R-:W-:Y:S01]  /*02b0*/  UISETP.NE.AND UP1, UPT, UR5, 0x6, UPT ;  /* 0x000000060500788c */ /* 0x000fe2000bf25270 */
[----:B--2---:R-:W-:-:S03]  /*02c0*/  IMAD.WIDE.U32 R2, R2, R13, RZ ;  /* 0x0000000d02027225 */ /* 0x004fc600078e00ff */
[----:B------:R-:W-:-:S04]  /*02d0*/  IADD3 R9, P0, PT, R2, R8, RZ ;  /* 0x0000000802097210 */ /* 0x000fc80007f1e0ff */
[----:B------:R-:W-:Y:S01]  /*02e0*/  IADD3.X R8, PT, PT, R3, UR6, RZ, P0, !PT ;  /* 0x0000000603087c10 */ /* 0x000fe200087fe4ff */
[----:B------:R1:W-:Y:S02]  /*02f0*/  STL [R0], R9 ;  /* 0x0000000900007387 */ /* 0x0003e40000100800 */
[----:B-1----:R-:W-:Y:S01]  /*0300*/  VIADD R0, R0, 0x4 ;  /* 0x0000000400007836 */ /* 0x002fe20000000000 */
[----:B------:R-:W-:Y:S06]  /*0310*/  BRA.U UP1, `(.L_x_5) ;  /* 0xfffffffd01cc7547 */ /* 0x000fec000b83ffff */
[----:B------:R-:W-:Y:S01]  /*0320*/  SHF.R.U32.HI R4, RZ, 0x17, R5 ;  /* 0x00000017ff047819 */ /* 0x000fe20000011605 */
[----:B------:R1:W-:Y:S03]  /*0330*/  STL [R1+0x18], R8 ;  /* 0x0000180801007387 */ /* 0x0003e60000100800 */
[C---:B------:R-:W-:Y:S02]  /*0340*/  LOP3.LUT R0, R4.reuse, 0xe0, RZ, 0xc0, !PT ;  /* 0x000000e004007812 */ /* 0x040fe400078ec0ff */
[----:B------:R-:W-:-:S03]  /*0350*/  LOP3.LUT P0, RZ, R4, 0x1f, RZ, 0xc0, !PT ;  /* 0x0000001f04ff7812 */ /* 0x000fc6000780c0ff */
[----:B------:R-:W-:-:S05]  /*0360*/  VIADD R0, R0, 0xffffff80 ;  /* 0xffffff8000007836 */ /* 0x000fca0000000000 */
[----:B------:R-:W-:-:S05]  /*0370*/  SHF.R.U32.HI R0, RZ, 0x5, R0 ;  /* 0x00000005ff007819 */ /* 0x000fca0000011600 */
[----:B------:R-:W-:-:S05]  /*0380*/  IMAD R9, R0, -0x4, R1 ;  /* 0xfffffffc00097824 */ /* 0x000fca00078e0201 */
[----:B------:R-:W2:Y:S04]  /*0390*/  LDL R0, [R9+0x18] ;  /* 0x0000180009007983 */ /* 0x000ea80000100800 */
[----:B------:R-:W2:Y:S04]  /*03a0*/  LDL R3, [R9+0x14] ;  /* 0x0000140009037983 */ /* 0x000ea80000100800 */
[----:B------:R-:W3:Y:S01]  /*03b0*/  @P0 LDL R2, [R9+0x10] ;  /* 0x0000100009020983 */ /* 0x000ee20000100800 */
[----:B------:R-:W-:Y:S01]  /*03c0*/  LOP3.LUT R4, R4, 0x1f, RZ, 0xc0, !PT ;  /* 0x0000001f04047812 */ /* 0x000fe200078ec0ff */
[----:B------:R-:W-:Y:S01]  /*03d0*/  UMOV UR6, 0x54442d19 ;  /* 0x54442d1900067882 */ /* 0x000fe20000000000 */
[----:B------:R-:W-:-:S02]  /*03e0*/  UMOV UR7, 0x3bf921fb ;  /* 0x3bf921fb00077882 */ /* 0x000fc40000000000 */
[-C--:B--2---:R-:W-:Y:S02]  /*03f0*/  @P0 SHF.L.W.U32.HI R0, R3, R4.reuse, R0 ;  /* 0x0000000403000219 */ /* 0x084fe40000010e00 */
[----:B---3--:R-:W-:Y:S02]  /*0400*/  @P0 SHF.L.W.U32.HI R3, R2, R4, R3 ;  /* 0x0000000402030219 */ /* 0x008fe40000010e03 */
[----:B------:R-:W-:Y:S02]  /*0410*/  ISETP.GE.AND P0, PT, R5, RZ, PT ;  /* 0x000000ff0500720c */ /* 0x000fe40003f06270 */
[C---:B------:R-:W-:Y:S01]  /*0420*/  SHF.L.W.U32.HI R2, R3.reuse, 0x2, R0 ;  /* 0x0000000203027819 */ /* 0x040fe20000010e00 */
[----:B------:R-:W-:-:S03]  /*0430*/  IMAD.SHL.U32 R3, R3, 0x4, RZ ;  /* 0x0000000403037824 */ /* 0x000fc600078e00ff */
[----:B------:R-:W-:-:S04]  /*0440*/  SHF.R.S32.HI R4, RZ, 0x1f, R2 ;  /* 0x0000001fff047819 */ /* 0x000fc80000011402 */
[C---:B------:R-:W-:Y:S02]  /*0450*/  LOP3.LUT R10, R4.reuse, R3, RZ, 0x3c, !PT ;  /* 0x00000003040a7212 */ /* 0x040fe400078e3cff */
[----:B------:R-:W-:Y:S02]  /*0460*/  LOP3.LUT R11, R4, R2, RZ, 0x3c, !PT ;  /* 0x00000002040b7212 */ /* 0x000fe400078e3cff */
[----:B------:R-:W-:Y:S02]  /*0470*/  SHF.R.U32.HI R3, RZ, 0x1e, R0 ;  /* 0x0000001eff037819 */ /* 0x000fe40000011600 */
[C---:B------:R-:W-:Y:S02]  /*0480*/  LOP3.LUT R4, R2.reuse, R5, RZ, 0x3c, !PT ;  /* 0x0000000502047212 */ /* 0x040fe400078e3cff */
[----:B------:R-:W1:Y:S01]  /*0490*/  I2F.F64.S64 R10, R10 ;  /* 0x0000000a000a7312 */ /* 0x000e620000301c00 */
[----:B------:R-:W-:Y:S02]  /*04a0*/  LEA.HI R0, R2, R3, RZ, 0x1 ;  /* 0x0000000302007211 */ /* 0x000fe400078f08ff */
[----:B------:R-:W-:-:S02]  /*04b0*/  ISETP.GE.AND P1, PT, R4, RZ, PT ;  /* 0x000000ff0400720c */ /* 0x000fc40003f26270 */
[----:B------:R-:W-:-:S05]  /*04c0*/  IADD3 R2, PT, PT, -R0, RZ, RZ ;  /* 0x000000ff00027210 */ /* 0x000fca0007ffe1ff */
[----:B------:R-:W-:Y:S01]  /*04d0*/  @!P0 IMAD.MOV.U32 R0, RZ, RZ, R2 ;  /* 0x000000ffff008224 */ /* 0x000fe200078e0002 */
[----:B-1----:R-:W-:-:S10]  /*04e0*/  DMUL R8, R10, UR6 ;  /* 0x000000060a087c28 */ /* 0x002fd40008000000 */
[----:B------:R-:W1:Y:S02]  /*04f0*/  F2F.F32.F64 R8, R8 ;  /* 0x0000000800087310 */ /* 0x000e640000301000 */
[----:B-1----:R-:W-:-:S07]  /*0500*/  FSEL R2, -R8, R8, !P1 ;  /* 0x0000000808027208 */ /* 0x002fce0004800100 */
.L_x_4:
[----:B------:R-:W-:Y:S05]  /*0510*/  BSYNC.RECONVERGENT B0 ;  /* 0x0000000000007941 */ /* 0x000fea0003800200 */
.L_x_3:
[----:B------:R-:W-:Y:S02]  /*0520*/  IMAD.MOV.U32 R12, RZ, RZ, 0x37cbac00 ;  /* 0x37cbac00ff0c7424 */ /* 0x000fe400078e00ff */
[----:B------:R-:W-:Y:S01]  /*0530*/  FMUL R3, R2, R2 ;  /* 0x0000000202037220 */ /* 0x000fe20000400000 */
[C---:B------:R-:W-:Y:S01]  /*0540*/  LOP3.LUT R8, R0.reuse, 0x1, RZ, 0xc0, !PT ;  /* 0x0000000100087812 */ /* 0x040fe200078ec0ff */
[----:B------:R-:W-:Y:S01]  /*0550*/  IMAD.MOV.U32 R13, RZ, RZ, 0x3d2aaabb ;  /* 0x3d2aaabbff0d7424 */ /* 0x000fe200078e00ff */
[----:B------:R-:W-:Y:S01]  /*0560*/  LOP3.LUT P0, RZ, R0, 0x2, RZ, 0xc0, !PT ;  /* 0x0000000200ff7812 */ /* 0x000fe2000780c0ff */
[----:B------:R-:W-:Y:S01]  /*0570*/  FFMA R4, R3, R12, -0.0013887860113754868507 ;  /* 0xbab607ed03047423 */ /* 0x000fe2000000000c */
[----:B------:R-:W-:Y:S01]  /*0580*/  ISETP.NE.U32.AND P1, PT, R8, 0x1, PT ;  /* 0x000000010800780c */ /* 0x000fe20003f25070 */
[----:B------:R-:W-:Y:S01]  /*0590*/  IMAD.MOV.U32 R14, RZ, RZ, 0x3effffff ;  /* 0x3effffffff0e7424 */ /* 0x000fe200078e00ff */
[----:B------:R-:W-:Y:S02]  /*05a0*/  BSSY.RECONVERGENT B0, `(.L_x_6) ;  /* 0x000003f000007945 */ /* 0x000fe40003800200 */
[----:B------:R-:W-:-:S02]  /*05b0*/  FSEL R4, R4, -0.00019574658654164522886, !P1 ;  /* 0xb94d415304047808 */ /* 0x000fc40004800000 */
[----:B------:R-:W-:Y:S02]  /*05c0*/  FSEL R8, R13, 0.0083327032625675201416, !P1 ;  /* 0x3c0885e40d087808 */ /* 0x000fe40004800000 */
[----:B------:R-:W-:Y:S02]  /*05d0*/  FSEL R0, R2, 1, P1 ;  /* 0x3f80000002007808 */ /* 0x000fe40000800000 */
[----:B------:R-:W-:Y:S01]  /*05e0*/  FSEL R11, -R14, -0.16666662693023681641, !P1 ;  /* 0xbe2aaaa80e0b7808 */ /* 0x000fe20004800100 */
[----:B------:R-:W-:Y:S01]  /*05f0*/  FFMA R4, R3, R4, R8 ;  /* 0x0000000403047223 */ /* 0x000fe20000000008 */
[----:B------:R-:W-:Y:S01]  /*0600*/  FSETP.GE.AND P1, PT, |R5|, 105615, PT ;  /* 0x47ce47800500780b */ /* 0x000fe20003f26200 */
[C---:B------:R-:W-:Y:S02]  /*0610*/  FFMA R9, R3.reuse, R0, RZ ;  /* 0x0000000003097223 */ /* 0x040fe400000000ff */
[----:B------:R-:W-:-:S04]  /*0620*/  FFMA R4, R3, R4, R11 ;  /* 0x0000000403047223 */ /* 0x000fc8000000000b */
[----:B------:R-:W-:-:S04]  /*0630*/  FFMA R9, R9, R4, R0 ;  /* 0x0000000409097223 */ /* 0x000fc80000000000 */
[----:B------:R-:W-:Y:S02]  /*0640*/  @P0 FADD R9, RZ, -R9 ;  /* 0x80000009ff090221 */ /* 0x000fe40000000000 */
[----:B------:R-:W-:Y:S05]  /*0650*/  @!P1 BRA `(.L_x_7) ;  /* 0x0000000000cc9947 */ /* 0x000fea0003800000 */
[----:B------:R-:W-:-:S13]  /*0660*/  FSETP.NEU.AND P0, PT, |R5|, +INF , PT ;  /* 0x7f8000000500780b */ /* 0x000fda0003f0d200 */
[----:B------:R-:W-:Y:S01]  /*0670*/  @!P0 FMUL R15, RZ, R5 ;  /* 0x00000005ff0f8220 */ /* 0x000fe20000400000 */
[----:B------:R-:W-:Y:S01]  /*0680*/  @!P0 MOV R16, RZ ;  /* 0x000000ff00108202 */ /* 0x000fe20000000f00 */
[----:B------:R-:W-:Y:S06]  /*0690*/  @!P0 BRA `(.L_x_7) ;  /* 0x0000000000bc8947 */ /* 0x000fec0003800000 */
[----:B------:R-:W1:Y:S01]  /*06a0*/  LDC.64 R2, c[0x4][RZ] ;  /* 0x01000000ff027b82 */ /* 0x000e620000000a00 */
[----:B------:R-:W-:Y:S01]  /*06b0*/  IMAD.SHL.U32 R4, R5, 0x100, RZ ;  /* 0x0000010005047824 */ /* 0x000fe200078e00ff */
[----:B------:R-:W-:Y:S01]  /*06c0*/  UMOV UR5, URZ ;  /* 0x000000ff00057c82 */ /* 0x000fe20008000000 */
[----:B------:R-:W-:Y:S02]  /*06d0*/  IMAD.MOV.U32 R8, RZ, RZ, RZ ;  /* 0x000000ffff087224 */ /* 0x000fe400078e00ff */
[----:B------:R-:W-:Y:S01]  /*06e0*/  IMAD.MOV.U32 R0, RZ, RZ, RZ ;  /* 0x000000ffff007224 */ /* 0x000fe200078e00ff */
[----:B------:R-:W-:-:S07]  /*06f0*/  LOP3.LUT R19, R4, 0x80000000, RZ, 0xfc, !PT ;  /* 0x8000000004137812 */ /* 0x000fce00078efcff */
.L_x_8:
[----:B-1----:R-:W-:-:S06]  /*0700*/  IMAD.WIDE.U32 R10, R0, 0x4, R2 ;  /* 0x00000004000a7825 */ /* 0x002fcc00078e0002 */
[----:B--2---:R-:W2:Y:S01]  /*0710*/  LDG.E.CONSTANT R10, desc[UR8][R10.64] ;  /* 0x000000080a0a7981 */ /* 0x004ea2000c1e9900 */
[C---:B------:R-:W-:Y:S01]  /*0720*/  IMAD R4, R0.reuse, 0x4, R1 ;  /* 0x0000000400047824 */ /* 0x040fe200078e0201 */
[----:B------:R-:W-:-:S04]  /*0730*/  IADD3 R0, PT, PT, R0, 0x1, RZ ;  /* 0x0000000100007810 */ /* 0x000fc80007ffe0ff */
[----:B------:R-:W-:Y:S01]  /*0740*/  ISETP.NE.AND P0, PT, R0, 0x6, PT ;  /* 0x000000060000780c */ /* 0x000fe20003f05270 */
[----:B--2---:R-:W-:-:S03]  /*0750*/  IMAD.WIDE.U32 R16, R10, R19, RZ ;  /* 0x000000130a107225 */ /* 0x004fc600078e00ff */
[----:B------:R-:W-:-:S04]  /*0760*/  IADD3 R15, P1, PT, R16, R8, RZ ;  /* 0x00000008100f7210 */ /* 0x000fc80007f3e0ff */
[----:B------:R-:W-:Y:S01]  /*0770*/  IADD3.X R8, PT, PT, R17, UR5, RZ, P1, !PT ;  /* 0x0000000511087c10 */ /* 0x000fe20008ffe4ff */
[----:B------:R2:W-:Y:S04]  /*0780*/  STL [R4], R15 ;  /* 0x0000000f04007387 */ /* 0x0005e80000100800 */
[----:B------:R-:W-:Y:S05]  /*0790*/  @P0 BRA `(.L_x_8) ;  /* 0xfffffffc00d80947 */ /* 0x000fea000383ffff */
[----:B--2---:R-:W-:Y:S01]  /*07a0*/  SHF.R.U32.HI R4, RZ, 0x17, R5 ;  /* 0x00000017ff047819 */ /* 0x004fe20000011605 */
        /* <DEDUP_REMOVED lines=11> */
[----:B------:R-:W-:Y:S01]  /*0860*/  UMOV UR7, 0x3bf921fb ;  /* 0x3bf921fb00077882 */ /* 0x000fe20000000000 */
[----:B------:R-:W-:-:S02]  /*0870*/  ISETP.GE.AND P1, PT, R5, RZ, PT ;  /* 0x000000ff0500720c */ /* 0x000fc40003f26270 */
[-C--:B--2---:R-:W-:Y:S02]  /*0880*/  @P0 SHF.L.W.U32.HI R0, R3, R4.reuse, R0 ;  /* 0x0000000403000219 */ /* 0x084fe40000010e00 */
[----:B---3--:R-:W-:-:S04]  /*0890*/  @P0 SHF.L.W.U32.HI R3, R2, R4, R3 ;  /* 0x0000000402030219 */ /* 0x008fc80000010e03 */
[C---:B------:R-:W-:Y:S01]  /*08a0*/  SHF.L.W.U32.HI R2, R3.reuse, 0x2, R0 ;  /* 0x0000000203027819 */ /* 0x040fe20000010e00 */
[----:B------:R-:W-:-:S03]  /*08b0*/  IMAD.SHL.U32 R3, R3, 0x4, RZ ;  /* 0x0000000403037824 */ /* 0x000fc600078e00ff */
[----:B------:R-:W-:-:S04]  /*08c0*/  SHF.R.S32.HI R4, RZ, 0x1f, R2 ;  /* 0x0000001fff047819 */ /* 0x000fc80000011402 */
[C---:B------:R-:W-:Y:S02]  /*08d0*/  LOP3.LUT R10, R4.reuse, R3, RZ, 0x3c, !PT ;  /* 0x00000003040a7212 */ /* 0x040fe400078e3cff */
[----:B------:R-:W-:Y:S02]  /*08e0*/  LOP3.LUT R11, R4, R2, RZ, 0x3c, !PT ;  /* 0x00000002040b7212 */ /* 0x000fe400078e3cff */
[----:B------:R-:W-:Y:S02]  /*08f0*/  SHF.R.U32.HI R3, RZ, 0x1e, R0 ;  /* 0x0000001eff037819 */ /* 0x000fe40000011600 */
[C---:B------:R-:W-:Y:S02]  /*0900*/  LOP3.LUT R0, R2.reuse, R5, RZ, 0x3c, !PT ;  /* 0x0000000502007212 */ /* 0x040fe400078e3cff */
[----:B------:R-:W2:Y:S01]  /*0910*/  I2F.F64.S64 R10, R10 ;  /* 0x0000000a000a7312 */ /* 0x000ea20000301c00 */
[----:B------:R-:W-:Y:S02]  /*0920*/  LEA.HI R16, R2, R3, RZ, 0x1 ;  /* 0x0000000302107211 */ /* 0x000fe400078f08ff */
[----:B------:R-:W-:-:S03]  /*0930*/  ISETP.GE.AND P0, PT, R0, RZ, PT ;  /* 0x000000ff0000720c */ /* 0x000fc60003f06270 */
[----:B------:R-:W-:-:S04]  /*0940*/  IMAD.MOV R0, RZ, RZ, -R16 ;  /* 0x000000ffff007224 */ /* 0x000fc800078e0a10 */
[----:B------:R-:W-:Y:S01]  /*0950*/  @!P1 IMAD.MOV.U32 R16, RZ, RZ, R0 ;  /* 0x000000ffff109224 */ /* 0x000fe200078e0000 */
[----:B--2---:R-:W-:-:S10]  /*0960*/  DMUL R18, R10, UR6 ;  /* 0x000000060a127c28 */ /* 0x004fd40008000000 */
[----:B------:R-:W2:Y:S02]  /*0970*/  F2F.F32.F64 R18, R18 ;  /* 0x0000001200127310 */ /* 0x000ea40000301000 */
[----:B-12---:R-:W-:-:S07]  /*0980*/  FSEL R15, -R18, R18, !P0 ;  /* 0x00000012120f7208 */ /* 0x006fce0004000100 */
.L_x_7:
[----:B------:R-:W-:Y:S05]  /*0990*/  BSYNC.RECONVERGENT B0 ;  /* 0x0000000000007941 */ /* 0x000fea0003800200 */
.L_x_6:
[----:B------:R-:W-:Y:S01]  /*09a0*/  FMUL R3, R15, R15 ;  /* 0x0000000f0f037220 */ /* 0x000fe20000400000 */
[C---:B------:R-:W-:Y:S01]  /*09b0*/  LOP3.LUT R0, R16.reuse, 0x1, RZ, 0xc0, !PT ;  /* 0x0000000110007812 */ /* 0x040fe200078ec0ff */
[----:B------:R-:W-:Y:S01]  /*09c0*/  VIADD R4, R5, 0xf3000000 ;  /* 0xf300000005047836 */ /* 0x000fe20000000000 */
[----:B------:R-:W-:Y:S01]  /*09d0*/  IADD3 R16, PT, PT, R16, 0x1, RZ ;  /* 0x0000000110107810 */ /* 0x000fe20007ffe0ff */
[----:B------:R-:W-:Y:S01]  /*09e0*/  FFMA R12, R3, R12, -0.0013887860113754868507 ;  /* 0xbab607ed030c7423 */ /* 0x000fe2000000000c */
[----:B------:R-:W-:Y:S01]  /*09f0*/  ISETP.NE.U32.AND P1, PT, R0, 0x1, PT ;  /* 0x000000010000780c */ /* 0x000fe20003f25070 */
[----:B------:R1:W2:Y:S01]  /*0a00*/  MUFU.RSQ R2, R5 ;  /* 0x0000000500027308 */ /* 0x0002a20000001400 */
[----:B------:R-:W-:Y:S01]  /*0a10*/  LOP3.LUT P0, RZ, R16, 0x2, RZ, 0xc0, !PT ;  /* 0x0000000210ff7812 */ /* 0x000fe2000780c0ff */
[----:B------:R-:W-:Y:S01]  /*0a20*/  BSSY.RECONVERGENT B0, `(.L_x_9) ;  /* 0x0000016000007945 */ /* 0x000fe20003800200 */
[----:B------:R-:W-:Y:S02]  /*0a30*/  FSEL R0, R13, 0.0083327032625675201416, P1 ;  /* 0x3c0885e40d007808 */ /* 0x000fe40000800000 */
[----:B------:R-:W-:-:S02]  /*0a40*/  FSEL R12, R12, -0.00019574658654164522886, P1 ;  /* 0xb94d41530c0c7808 */ /* 0x000fc40000800000 */
[----:B------:R-:W-:-:S03]  /*0a50*/  FSEL R14, -R14, -0.16666662693023681641, P1 ;  /* 0xbe2aaaa80e0e7808 */ /* 0x000fc60000800100 */
[----:B------:R-:W-:Y:S01]  /*0a60*/  FFMA R12, R3, R12, R0 ;  /* 0x0000000c030c7223 */ /* 0x000fe20000000000 */
[----:B------:R-:W-:Y:S02]  /*0a70*/  FSEL R0, R15, 1, !P1 ;  /* 0x3f8000000f007808 */ /* 0x000fe40004800000 */
[----:B------:R-:W-:Y:S01]  /*0a80*/  ISETP.GT.U32.AND P1, PT, R4, 0x727fffff, PT ;  /* 0x727fffff0400780c */ /* 0x000fe20003f24070 */
[C---:B------:R-:W-:Y:S02]  /*0a90*/  FFMA R12, R3.reuse, R12, R14 ;  /* 0x0000000c030c7223 */ /* 0x040fe4000000000e */
[----:B------:R-:W-:-:S04]  /*0aa0*/  FFMA R3, R3, R0, RZ ;  /* 0x0000000003037223 */ /* 0x000fc800000000ff */
[----:B------:R-:W-:-:S04]  /*0ab0*/  FFMA R12, R3, R12, R0 ;  /* 0x0000000c030c7223 */ /* 0x000fc80000000000 */
[----:B------:R-:W-:Y:S02]  /*0ac0*/  @P0 FADD R12, RZ, -R12 ;  /* 0x8000000cff0c0221 */ /* 0x000fe40000000000 */
[----:B-12---:R-:W-:Y:S05]  /*0ad0*/  @!P1 BRA `(.L_x_10) ;  /* 0x0000000000189947 */ /* 0x006fea0003800000 */
[----:B------:R-:W-:Y:S01]  /*0ae0*/  BSSY.RECONVERGENT B1, `(.L_x_11) ;  /* 0x0000004000017945 */ /* 0x000fe20003800200 */
[----:B------:R-:W-:Y:S01]  /*0af0*/  IMAD.MOV.U32 R0, RZ, RZ, R5 ;  /* 0x000000ffff007224 */ /* 0x000fe200078e0005 */
[----:B------:R-:W-:-:S07]  /*0b00*/  MOV R10, 0xb20 ;  /* 0x00000b20000a7802 */ /* 0x000fce0000000f00 */
[----:B0-----:R-:W-:Y:S05]  /*0b10*/  CALL.REL.NOINC `($__internal_0_$__cuda_sm20_sqrt_rn_f32_slowpath) ;  /* 0x0000000000307944 */ /* 0x001fea0003c00000 */
[----:B------:R-:W-:Y:S05]  /*0b20*/  BSYNC.RECONVERGENT B1 ;  /* 0x0000000000017941 */ /* 0x000fea0003800200 */
.L_x_11:
[----:B------:R-:W-:Y:S05]  /*0b30*/  BRA `(.L_x_12) ;  /* 0x0000000000107947 */ /* 0x000fea0003800000 */
.L_x_10:
[C---:B------:R-:W-:Y:S01]  /*0b40*/  FMUL.FTZ R0, R2.reuse, R5 ;  /* 0x0000000502007220 */ /* 0x040fe20000410000 */
[----:B------:R-:W-:-:S03]  /*0b50*/  FMUL.FTZ R2, R2, 0.5 ;  /* 0x3f00000002027820 */ /* 0x000fc60000410000 */
[----:B------:R-:W-:-:S04]  /*0b60*/  FFMA R5, -R0, R0, R5 ;  /* 0x0000000000057223 */ /* 0x000fc80000000105 */
[----:B------:R-:W-:-:S07]  /*0b70*/  FFMA R0, R5, R2, R0 ;  /* 0x0000000205007223 */ /* 0x000fce0000000000 */
.L_x_12:
[----:B------:R-:W-:Y:S05]  /*0b80*/  BSYNC.RECONVERGENT B0 ;  /* 0x0000000000007941 */ /* 0x000fea0003800200 */
.L_x_9:
[----:B------:R-:W-:-:S04]  /*0b90*/  FMUL R5, R9, R0 ;  /* 0x0000000009057220 */ /* 0x000fc80000400000 */
[----:B------:R-:W-:Y:S01]  /*0ba0*/  FMUL R5, R12, R5 ;  /* 0x000000050c057220 */ /* 0x000fe20000400000 */
[----:B------:R-:W-:Y:S06]  /*0bb0*/  BRA.U UP0, `(.L_x_13) ;  /* 0xfffffff500447547 */ /* 0x000fec000b83ffff */
[----:B------:R-:W-:Y:S01]  /*0bc0*/  STG.E desc[UR8][R6.64], R5 ;  /* 0x0000000506007986 */ /* 0x000fe2000c101908 */
[----:B------:R-:W-:Y:S05]  /*0bd0*/  EXIT ;  /* 0x000000000000794d */ /* 0x000fea0003800000 */
        .weak           $__internal_0_$__cuda_sm20_sqrt_rn_f32_slowpath
        .type           $__internal_0_$__cuda_sm20_sqrt_rn_f32_slowpath,@function
        .size           $__internal_0_$__cuda_sm20_sqrt_rn_f32_slowpath,(.L_x_18 - $__internal_0_$__cuda_sm20_sqrt_rn_f32_slowpath)
$__internal_0_$__cuda_sm20_sqrt_rn_f32_slowpath:
[----:B------:R-:W-:-:S13]  /*0be0*/  LOP3.LUT P0, RZ, R0, 0x7fffffff, RZ, 0xc0, !PT ;  /* 0x7fffffff00ff7812 */ /* 0x000fda000780c0ff */
[----:B------:R-:W-:Y:S01]  /*0bf0*/  @!P0 IMAD.MOV.U32 R2, RZ, RZ, R0 ;  /* 0x000000ffff028224 */ /* 0x000fe200078e0000 */
[----:B------:R-:W-:Y:S06]  /*0c00*/  @!P0 BRA `(.L_x_14) ;  /* 0x0000000000408947 */ /* 0x000fec0003800000 */
[----:B------:R-:W-:-:S13]  /*0c10*/  FSETP.GEU.FTZ.AND P0, PT, R0, RZ, PT ;  /* 0x000000ff0000720b */ /* 0x000fda0003f1e000 */
[----:B------:R-:W-:Y:S01]  /*0c20*/  @!P0 IMAD.MOV.U32 R2, RZ, RZ, 0x7fffffff ;  /* 0x7fffffffff028424 */ /* 0x000fe200078e00ff */
[----:B------:R-:W-:Y:S06]  /*0c30*/  @!P0 BRA `(.L_x_14) ;  /* 0x0000000000348947 */ /* 0x000fec0003800000 */
[----:B------:R-:W-:-:S13]  /*0c40*/  FSETP.GTU.FTZ.AND P0, PT, |R0|, +INF , PT ;  /* 0x7f8000000000780b */ /* 0x000fda0003f1c200 */
[----:B------:R-:W-:Y:S01]  /*0c50*/  @P0 FADD.FTZ R2, R0, 1 ;  /* 0x3f80000000020421 */ /* 0x000fe20000010000 */
[----:B------:R-:W-:Y:S06]  /*0c60*/  @P0 BRA `(.L_x_14) ;  /* 0x0000000000280947 */ /* 0x000fec0003800000 */
[----:B------:R-:W-:-:S13]  /*0c70*/  FSETP.NEU.FTZ.AND P0, PT, |R0|, +INF , PT ;  /* 0x7f8000000000780b */ /* 0x000fda0003f1d200 */
[----:B------:R-:W-:-:S04]  /*0c80*/  @P0 FFMA R3, R0, 1.84467440737095516160e+19, RZ ;  /* 0x5f80000000030823 */ /* 0x000fc800000000ff */
[----:B------:R-:W0:Y:S02]  /*0c90*/  @P0 MUFU.RSQ R2, R3 ;  /* 0x0000000300020308 */ /* 0x000e240000001400 */
[----:B0-----:R-:W-:Y:S01]  /*0ca0*/  @P0 FMUL.FTZ R4, R3, R2 ;  /* 0x0000000203040220 */ /* 0x001fe20000410000 */
[----:B------:R-:W-:Y:S01]  /*0cb0*/  @P0 FMUL.FTZ R8, R2, 0.5 ;  /* 0x3f00000002080820 */ /* 0x000fe20000410000 */
[----:B------:R-:W-:Y:S02]  /*0cc0*/  @!P0 MOV R2, R0 ;  /* 0x0000000000028202 */ /* 0x000fe40000000f00 */
[----:B------:R-:W-:-:S04]  /*0cd0*/  @P0 FADD.FTZ R5, -R4, -RZ ;  /* 0x800000ff04050221 */ /* 0x000fc80000010100 */
[----:B------:R-:W-:-:S04]  /*0ce0*/  @P0 FFMA R5, R4, R5, R3 ;  /* 0x0000000504050223 */ /* 0x000fc80000000003 */
[----:B------:R-:W-:-:S04]  /*0cf0*/  @P0 FFMA R5, R5, R8, R4 ;  /* 0x0000000805050223 */ /* 0x000fc80000000004 */
[----:B------:R-:W-:-:S07]  /*0d00*/  @P0 FMUL.FTZ R2, R5, 2.3283064365386962891e-10 ;  /* 0x2f80000005020820 */ /* 0x000fce0000410000 */
.L_x_14:
[----:B------:R-:W-:Y:S02]  /*0d10*/  IMAD.MOV.U32 R0, RZ, RZ, R2 ;  /* 0x000000ffff007224 */ /* 0x000fe400078e0002 */
[----:B------:R-:W-:Y:S02]  /*0d20*/  IMAD.MOV.U32 R2, RZ, RZ, R10 ;  /* 0x000000ffff027224 */ /* 0x000fe400078e000a */
[----:B------:R-:W-:-:S04]  /*0d30*/  IMAD.MOV.U32 R3, RZ, RZ, 0x0 ;  /* 0x00000000ff037424 */ /* 0x000fc800078e00ff */
[----:B------:R-:W-:Y:S05]  /*0d40*/  RET.REL.NODEC R2 `(_Z31floatingPointCalculationsKernelPf) ;  /* 0xfffffff002ac7950 */ /* 0x000fea0003c3ffff */
.L_x_15:
        /* <DEDUP_REMOVED lines=11> */
.L_x_18:


//--------------------- .text._Z26matrixMultiplicationKernelPfS_S_ --------------------------
	.section	.text._Z26matrixMultiplicationKernelPfS_S_,"ax",@progbits
	.align	128
        .global         _Z26matrixMultiplicationKernelPfS_S_
        .type           _Z26matrixMultiplicationKernelPfS_S_,@function
        .size           _Z26matrixMultiplicationKernelPfS_S_,(.L_x_22 - _Z26matrixMultiplicationKernelPfS_S_)
        .other          _Z26matrixMultiplicationKernelPfS_S_,@"STO_CUDA_ENTRY STV_DEFAULT"
_Z26matrixMultiplicationKernelPfS_S_:
.text._Z26matrixMultiplicationKernelPfS_S_:
[----:B------:R-:W-:Y:S01]  /*0000*/  LDC R1, c[0x0][0x37c] ;  /* 0x0000df00ff017b82 */ /* 0x000fe20000000800 */
[----:B------:R-:W0:Y:S07]  /*0010*/  S2R R2, SR_TID.Y ;  /* 0x0000000000027919 */ /* 0x000e2e0000002200 */
[----:B------:R-:W1:Y:S01]  /*0020*/  LDC R0, c[0x0][0x360] ;  /* 0x0000d800ff007b82 */ /* 0x000e620000000800 */
[----:B------:R-:W1:Y:S07]  /*0030*/  S2R R3, SR_TID.X ;  /* 0x0000000000037919 */ /* 0x000e6e0000002100 */
[----:B------:R-:W0:Y:S08]  /*0040*/  S2UR UR5, SR_CTAID.Y ;  /* 0x00000000000579c3 */ /* 0x000e300000002600 */
[----:B------:R-:W0:Y:S08]  /*0050*/  LDC R7, c[0x0][0x364] ;  /* 0x0000d900ff077b82 */ /* 0x000e300000000800 */
[----:B------:R-:W1:Y:S01]  /*0060*/  S2UR UR4, SR_CTAID.X ;  /* 0x00000000000479c3 */ /* 0x000e620000002500 */
[----:B0-----:R-:W-:-:S05]  /*0070*/  IMAD R7, R7, UR5, R2 ;  /* 0x0000000507077c24 */ /* 0x001fca000f8e0202 */
[----:B------:R-:W-:Y:S01]  /*0080*/  ISETP.GT.U32.AND P0, PT, R7, 0x3ff, PT ;  /* 0x000003ff0700780c */ /* 0x000fe20003f04070 */
[----:B-1----:R-:W-:-:S05]  /*0090*/  IMAD R0, R0, UR4, R3 ;  /* 0x0000000400007c24 */ /* 0x002fca000f8e0203 */
[----:B------:R-:W-:-:S13]  /*00a0*/  ISETP.GT.OR P0, PT, R0, 0x3ff, P0 ;  /* 0x000003ff0000780c */ /* 0x000fda0000704670 */
[----:B------:R-:W-:Y:S05]  /*00b0*/  @P0 EXIT ;  /* 0x000000000000094d */ /* 0x000fea0003800000 */
[----:B------:R-:W0:Y:S01]  /*00c0*/  LDC.64 R2, c[0x0][0x380] ;  /* 0x0000e000ff027b82 */ /* 0x000e220000000a00 */
[----:B------:R-:W1:Y:S01]  /*00d0*/  LDCU.64 UR6, c[0x0][0x388] ;  /* 0x00007100ff0677ac */ /* 0x000e620008000a00 */
[----:B------:R-:W-:Y:S01]  /*00e0*/  SHF.L.U32 R7, R7, 0xa, RZ ;  /* 0x0000000a07077819 */ /* 0x000fe200000006ff */
[----:B------:R-:W-:Y:S01]  /*00f0*/  HFMA2 R14, -RZ, RZ, 0, 0 ;  /* 0x00000000ff0e7431 */ /* 0x000fe200000001ff */
[----:B------:R-:W-:Y:S01]  /*0100*/  MOV R6, R0 ;  /* 0x0000000000067202 */ /* 0x000fe20000000f00 */
[----:B------:R-:W2:Y:S01]  /*0110*/  LDCU.64 UR8, c[0x0][0x358] ;  /* 0x00006b00ff0877ac */ /* 0x000ea20008000a00 */
[----:B------:R-:W-:Y:S01]  /*0120*/  UMOV UR4, URZ ;  /* 0x000000ff00047c82 */ /* 0x000fe20008000000 */
[----:B-1----:R-:W-:-:S04]  /*0130*/  UIADD3 UR5, UP0, UPT, UR6, 0x8000, URZ ;  /* 0x0000800006057890 */ /* 0x002fc8000ff1e0ff */
[----:B------:R-:W-:Y:S01]  /*0140*/  UIADD3.X UR6, UPT, UPT, URZ, UR7, URZ, UP0, !UPT ;  /* 0x00000007ff067290 */ /* 0x000fe200087fe4ff */
[----:B0-----:R-:W-:-:S03]  /*0150*/  IMAD.WIDE.U32 R2, R7, 0x4, R2 ;  /* 0x0000000407027825 */ /* 0x001fc600078e0002 */
[----:B------:R-:W-:-:S04]  /*0160*/  IADD3 R4, P0, PT, R2, 0x20, RZ ;  /* 0x0000002002047810 */ /* 0x000fc80007f1e0ff */
[----:B--2---:R-:W-:-:S09]  /*0170*/  IADD3.X R5, PT, PT, RZ, R3, RZ, P0, !PT ;  /* 0x00000003ff057210 */ /* 0x004fd200007fe4ff */
.L_x_16:
[----:B------:R-:W-:Y:S01]  /*0180*/  MOV R2, UR5 ;  /* 0x0000000500027c02 */ /* 0x000fe20008000f00 */
[----:B------:R-:W2:Y:S01]  /*0190*/  LDG.E R15, desc[UR8][R4.64+-0x20] ;  /* 0xffffe008040f7981 */ /* 0x000ea2000c1e1900 */
[----:B------:R-:W-:-:S03]  /*01a0*/  MOV R3, UR6 ;  /* 0x0000000600037c02 */ /* 0x000fc60008000f00 */
[----:B------:R-:W3:Y:S01]  /*01b0*/  LDG.E R24, desc[UR8][R4.64+-0x1c] ;  /* 0xffffe40804187981 */ /* 0x000ee2000c1e1900 */
[----:B------:R-:W-:-:S03]  /*01c0*/  IMAD.WIDE R2, R6, 0x4, R2 ;  /* 0x0000000406027825 */ /* 0x000fc600078e0202 */
[----:B------:R-:W4:Y:S04]  /*01d0*/  LDG.E R19, desc[UR8][R4.64+-0x18] ;  /* 0xffffe80804137981 */ /* 0x000f28000c1e1900 */
[----:B------:R-:W2:Y:S04]  /*01e0*/  LDG.E R16, desc[UR8][R2.64+-0x8000] ;  /* 0xff80000802107981 */ /* 0x000ea8000c1e1900 */
[----:B------:R-:W3:Y:S04]  /*01f0*/  LDG.E R25, desc[UR8][R2.64+-0x7000] ;  /* 0xff90000802197981 */ /* 0x000ee8000c1e1900 */
[----:B------:R-:W4:Y:S04]  /*0200*/  LDG.E R18, desc[UR8][R2.64+-0x6000] ;  /* 0xffa0000802127981 */ /* 0x000f28000c1e1900 */
[----:B------:R-:W5:Y:S04]  /*0210*/  LDG.E R20, desc[UR8][R4.64+-0x14] ;  /* 0xffffec0804147981 */ /* 0x000f68000c1e1900 */
        /* <DEDUP_REMOVED lines=11> */
[----:B------:R-:W5:Y:S01]  /*02d0*/  LDG.E R26, desc[UR8][R4.64+0x1c] ;  /* 0x00001c08041a7981 */ /* 0x000f62000c1e1900 */
[----:B--2---:R-:W-:-:S03]  /*02e0*/  FFMA R15, R15, R16, R14 ;  /* 0x000000100f0f7223 */ /* 0x004fc6000000000e */
[----:B------:R-:W2:Y:S01]  /*02f0*/  LDG.E R16, desc[UR8][R4.64] ;  /* 0x0000000804107981 */ /* 0x000ea2000c1e1900 */
[----:B---3--:R-:W-:-:S03]  /*0300*/  FFMA R24, R24, R25, R15 ;  /* 0x0000001918187223 */ /* 0x008fc6000000000f */
[----:B------:R-:W3:Y:S01]  /*0310*/  LDG.E R14, desc[UR8][R4.64+0x4] ;  /* 0x00000408040e7981 */ /* 0x000ee2000c1e1900 */
[----:B----4-:R-:W-:-:S03]  /*0320*/  FFMA R25, R19, R18, R24 ;  /* 0x0000001213197223 */ /* 0x010fc60000000018 */
[----:B------:R-:W3:Y:S04]  /*0330*/  LDG.E R15, desc[UR8][R2.64+0x1000] ;  /* 0x00100008020f7981 */ /* 0x000ee8000c1e1900 */
[----:B------:R-:W4:Y:S01]  /*0340*/  LDG.E R18, desc[UR8][R4.64+0x8] ;  /* 0x0000080804127981 */ /* 0x000f22000c1e1900 */
[----:B-----5:R-:W-:-:S03]  /*0350*/  FFMA R25, R20, R21, R25 ;  /* 0x0000001514197223 */ /* 0x020fc60000000019 */
[----:B------:R-:W4:Y:S04]  /*0360*/  LDG.E R19, desc[UR8][R2.64+0x2000] ;  /* 0x0020000802137981 */ /* 0x000f28000c1e1900 */
[----:B------:R-:W5:Y:S01]  /*0370*/  LDG.E R20, desc[UR8][R4.64+0xc] ;  /* 0x00000c0804147981 */ /* 0x000f62000c1e1900 */
[----:B------:R-:W-:-:S03]  /*0380*/  FFMA R25, R22, R23, R25 ;  /* 0x0000001716197223 */ /* 0x000fc60000000019 */
[----:B------:R-:W5:Y:S04]  /*0390*/  LDG.E R21, desc[UR8][R2.64+0x3000] ;  /* 0x0030000802157981 */ /* 0x000f68000c1e1900 */
[----:B------:R-:W5:Y:S04]  /*03a0*/  LDG.E R22, desc[UR8][R4.64+0x10] ;  /* 0x0000100804167981 */ /* 0x000f68000c1e1900 */
[----:B------:R-:W5:Y:S01]  /*03b0*/  LDG.E R23, desc[UR8][R2.64+0x4000] ;  /* 0x0040000802177981 */ /* 0x000f62000c1e1900 */
[----:B------:R-:W-:-:S03]  /*03c0*/  FFMA R28, R12, R13, R25 ;  /* 0x0000000d0c1c7223 */ /* 0x000fc60000000019 */
[----:B------:R-:W5:Y:S04]  /*03d0*/  LDG.E R24, desc[UR8][R4.64+0x14] ;  /* 0x0000140804187981 */ /* 0x000f68000c1e1900 */
[----:B------:R-:W5:Y:S04]  /*03e0*/  LDG.E R25, desc[UR8][R2.64+0x5000] ;  /* 0x0050000802197981 */ /* 0x000f68000c1e1900 */
[----:B------:R0:W5:Y:S04]  /*03f0*/  LDG.E R13, desc[UR8][R4.64+0x18] ;  /* 0x00001808040d7981 */ /* 0x000168000c1e1900 */
[----:B------:R-:W5:Y:S01]  /*0400*/  LDG.E R12, desc[UR8][R2.64+0x6000] ;  /* 0x00600008020c7981 */ /* 0x000f62000c1e1900 */
[----:B------:R-:W-:-:S04]  /*0410*/  FFMA R9, R9, R8, R28 ;  /* 0x0000000809097223 */ /* 0x000fc8000000001c */
[----:B------:R-:W-:Y:S01]  /*0420*/  FFMA R9, R10, R11, R9 ;  /* 0x0000000b0a097223 */ /* 0x000fe20000000009 */
[----:B------:R-:W-:-:S04]  /*0430*/  UIADD3 UR4, UPT, UPT, UR4, 0x10, URZ ;  /* 0x0000001004047890 */ /* 0x000fc8000fffe0ff */
[----:B------:R-:W-:Y:S01]  /*0440*/  UISETP.NE.AND UP0, UPT, UR4, 0x400, UPT ;  /* 0x000004000400788c */ /* 0x000fe2000bf05270 */
[----:B0-----:R-:W-:Y:S02]  /*0450*/  IADD3 R4, P0, PT, R4, 0x40, RZ ;  /* 0x0000004004047810 */ /* 0x001fe40007f1e0ff */
[----:B------:R-:W-:Y:S02]  /*0460*/  IADD3 R6, PT, PT, R6, 0x4000, RZ ;  /* 0x0000400006067810 */ /* 0x000fe40007ffe0ff */
[----:B------:R-:W-:Y:S01]  /*0470*/  IADD3.X R5, PT, PT, RZ, R5, RZ, P0, !PT ;  /* 0x00000005ff057210 */ /* 0x000fe200007fe4ff */
[----:B--2---:R-:W-:-:S04]  /*0480*/  FFMA R9, R16, R17, R9 ;  /* 0x0000001110097223 */ /* 0x004fc80000000009 */
[----:B---3--:R-:W-:-:S04]  /*0490*/  FFMA R9, R14, R15, R9 ;  /* 0x0000000f0e097223 */ /* 0x008fc80000000009 */
[----:B----4-:R-:W-:-:S04]  /*04a0*/  FFMA R9, R18, R19, R9 ;  /* 0x0000001312097223 */ /* 0x010fc80000000009 */
[----:B-----5:R-:W-:-:S04]  /*04b0*/  FFMA R9, R20, R21, R9 ;  /* 0x0000001514097223 */ /* 0x020fc80000000009 */
[----:B------:R-:W-:-:S04]  /*04c0*/  FFMA R9, R22, R23, R9 ;  /* 0x0000001716097223 */ /* 0x000fc80000000009 */
[----:B------:R-:W-:-:S04]  /*04d0*/  FFMA R24, R24, R25, R9 ;  /* 0x0000001918187223 */ /* 0x000fc80000000009 */
[----:B------:R-:W-:-:S04]  /*04e0*/  FFMA R13, R13, R12, R24 ;  /* 0x0000000c0d0d7223 */ /* 0x000fc80000000018 */
[----:B------:R-:W-:Y:S01]  /*04f0*/  FFMA R14, R26, R27, R13 ;  /* 0x0000001b1a0e7223 */ /* 0x000fe2000000000d */
[----:B------:R-:W-:Y:S06]  /*0500*/  BRA.U UP0, `(.L_x_16) ;  /* 0xfffffffd001c7547 */ /* 0x000fec000b83ffff */
[----:B------:R-:W0:Y:S01]  /*0510*/  LDC.64 R2, c[0x0][0x390] ;  /* 0x0000e400ff027b82 */ /* 0x000e220000000a00 */
[----:B------:R-:W-:-:S05]  /*0520*/  IADD3 R7, PT, PT, R0, R7, RZ ;  /* 0x0000000700077210 */ /* 0x000fca0007ffe0ff */
[----:B0-----:R-:W-:-:S05]  /*0530*/  IMAD.WIDE R2, R7, 0x4, R2 ;  /* 0x0000000407027825 */ /* 0x001fca00078e0202 */
[----:B------:R-:W-:Y:S01]  /*0540*/  STG.E desc[UR8][R2.64], R14 ;  /* 0x0000000e02007986 */ /* 0x000fe2000c101908 */
[----:B------:R-:W-:Y:S05]  /*0550*/  EXIT ;  /* 0x000000000000794d */ /* 0x000fea0003800000 */
.L_x_17:
        /* <DEDUP_REMOVED lines=10> */
.L_x_22:


//--------------------- .nv.global.init           --------------------------
	.section	.nv.global.init,"aw",@progbits
	.align	4
.nv.global.init:
	.type		__cudart_i2opi_f,@object
	.size		__cudart_i2opi_f,(.L_0 - __cudart_i2opi_f)
__cudart_i2opi_f:
        /*0000*/ 	.byte	0x41, 0x90, 0x43, 0x3c, 0x99, 0x95, 0x62, 0xdb, 0xc0, 0xdd, 0x34, 0xf5, 0xd1, 0x57, 0x27, 0xfc
        /*0010*/ 	.byte	0x29, 0x15, 0x44, 0x4e, 0x6e, 0x83, 0xf9, 0xa2
.L_0:


//--------------------- .nv.shared.reserved.0     --------------------------
	.section	.nv.shared.reserved.0,"aw",@nobits
	.weak		__nv_reservedSMEM_offset_0_alias
	.size		__nv_reservedSMEM_offset_0_alias, 0, 64
	.other		__nv_reservedSMEM_offset_0_alias,@"STO_CUDA_RESERVED_SHARED STV_DEFAULT"
__nv_reservedSMEM_offset_0_alias:
	.zero		0
	.zero		64


//--------------------- .nv.constant0._Z18memoryAccessKernelPf --------------------------
	.section	.nv.constant0._Z18memoryAccessKernelPf,"a",@progbits
	.sectionflags	@""
	.align	4
.nv.constant0._Z18memoryAccessKernelPf:
	.zero		904


//--------------------- .nv.constant0._Z22atomicOperationsKernelPf --------------------------
	.section	.nv.constant0._Z22atomicOperationsKernelPf,"a",@progbits
	.sectionflags	@""
	.align	4
.nv.constant0._Z22atomicOperationsKernelPf:
	.zero		904


//--------------------- .nv.constant0._Z31floatingPointCalculationsKernelPf --------------------------
	.section	.nv.constant0._Z31floatingPointCalculationsKernelPf,"a",@progbits
	.sectionflags	@""
	.align	4
.nv.constant0._Z31floatingPointCalculationsKernelPf:
	.zero		904


//--------------------- .nv.constant0._Z26matrixMultiplicationKernelPfS_S_ --------------------------
	.section	.nv.constant0._Z26matrixMultiplicationKernelPfS_S_,"a",@progbits
	.sectionflags	@""
	.align	4
.nv.constant0._Z26matrixMultiplicationKernelPfS_S_:
	.zero		920


//--------------------- SYMBOLS --------------------------

	.type		.nv.reservedSmem.offset0,@object
	.size		.nv.reservedSmem.offset0,0x4
